//
// Generated by NVIDIA NVVM Compiler
//
// Compiler Build ID: CL-36424714
// Cuda compilation tools, release 13.0, V13.0.88
// Based on NVVM 20.0.0
//

.version 9.0
.target sm_100
.address_size 64

	// .globl	_Z27trilinear_devoxelize_kerneliiiiiibPKfS0_PiPfS2_

.visible .entry _Z27trilinear_devoxelize_kerneliiiiiibPKfS0_PiPfS2_(
	.param .u32 _Z27trilinear_devoxelize_kerneliiiiiibPKfS0_PiPfS2__param_0,
	.param .u32 _Z27trilinear_devoxelize_kerneliiiiiibPKfS0_PiPfS2__param_1,
	.param .u32 _Z27trilinear_devoxelize_kerneliiiiiibPKfS0_PiPfS2__param_2,
	.param .u32 _Z27trilinear_devoxelize_kerneliiiiiibPKfS0_PiPfS2__param_3,
	.param .u32 _Z27trilinear_devoxelize_kerneliiiiiibPKfS0_PiPfS2__param_4,
	.param .u32 _Z27trilinear_devoxelize_kerneliiiiiibPKfS0_PiPfS2__param_5,
	.param .u8 _Z27trilinear_devoxelize_kerneliiiiiibPKfS0_PiPfS2__param_6,
	.param .u64 .ptr .align 1 _Z27trilinear_devoxelize_kerneliiiiiibPKfS0_PiPfS2__param_7,
	.param .u64 .ptr .align 1 _Z27trilinear_devoxelize_kerneliiiiiibPKfS0_PiPfS2__param_8,
	.param .u64 .ptr .align 1 _Z27trilinear_devoxelize_kerneliiiiiibPKfS0_PiPfS2__param_9,
	.param .u64 .ptr .align 1 _Z27trilinear_devoxelize_kerneliiiiiibPKfS0_PiPfS2__param_10,
	.param .u64 .ptr .align 1 _Z27trilinear_devoxelize_kerneliiiiiibPKfS0_PiPfS2__param_11
)
{
	.reg .pred 	%p<67>;
	.reg .b16 	%rs<2>;
	.reg .b32 	%r<108>;
	.reg .b32 	%f<177>;
	.reg .b64 	%rd<167>;

	ld.param.u32 	%r33, [_Z27trilinear_devoxelize_kerneliiiiiibPKfS0_PiPfS2__param_1];
	ld.param.u32 	%r34, [_Z27trilinear_devoxelize_kerneliiiiiibPKfS0_PiPfS2__param_2];
	ld.param.u32 	%r35, [_Z27trilinear_devoxelize_kerneliiiiiibPKfS0_PiPfS2__param_3];
	ld.param.u32 	%r36, [_Z27trilinear_devoxelize_kerneliiiiiibPKfS0_PiPfS2__param_4];
	ld.param.u32 	%r37, [_Z27trilinear_devoxelize_kerneliiiiiibPKfS0_PiPfS2__param_5];
	ld.param.s8 	%rs1, [_Z27trilinear_devoxelize_kerneliiiiiibPKfS0_PiPfS2__param_6];
	ld.param.u64 	%rd9, [_Z27trilinear_devoxelize_kerneliiiiiibPKfS0_PiPfS2__param_7];
	ld.param.u64 	%rd10, [_Z27trilinear_devoxelize_kerneliiiiiibPKfS0_PiPfS2__param_8];
	ld.param.u64 	%rd11, [_Z27trilinear_devoxelize_kerneliiiiiibPKfS0_PiPfS2__param_9];
	ld.param.u64 	%rd12, [_Z27trilinear_devoxelize_kerneliiiiiibPKfS0_PiPfS2__param_10];
	cvta.to.global.u64 	%rd13, %rd10;
	cvta.to.global.u64 	%rd14, %rd11;
	cvta.to.global.u64 	%rd15, %rd12;
	cvta.to.global.u64 	%rd16, %rd9;
	mov.u32 	%r38, %ctaid.x;
	mov.u32 	%r1, %ntid.x;
	mov.u32 	%r104, %tid.x;
	mul.lo.s32 	%r39, %r37, %r38;
	mul.lo.s32 	%r40, %r39, 3;
	mul.wide.s32 	%rd17, %r40, 4;
	add.s64 	%rd1, %rd16, %rd17;
	shl.b32 	%r41, %r39, 3;
	mul.wide.s32 	%rd18, %r41, 4;
	add.s64 	%rd2, %rd14, %rd18;
	add.s64 	%rd3, %rd15, %rd18;
	mul.lo.s32 	%r42, %r33, %r38;
	mul.lo.s32 	%r43, %r42, %r34;
	mul.lo.s32 	%r44, %r43, %r35;
	mul.lo.s32 	%r45, %r44, %r36;
	mul.wide.s32 	%rd19, %r45, 4;
	add.s64 	%rd4, %rd13, %rd19;
	mul.lo.s32 	%r46, %r37, %r42;
	cvt.s64.s32 	%rd5, %r46;
	setp.ge.s32 	%p1, %r104, %r37;
	@%p1 bra 	$L__BB0_23;
	ld.param.u32 	%r95, [_Z27trilinear_devoxelize_kerneliiiiiibPKfS0_PiPfS2__param_2];
	cvt.rn.f32.s32 	%f1, %r95;
	cvt.rn.f32.s32 	%f2, %r35;
	cvt.rn.f32.s32 	%f3, %r36;
	mul.lo.s32 	%r3, %r36, %r35;
	setp.lt.s32 	%p2, %r33, 1;
	mul.lo.s32 	%r4, %r3, %r95;
	@%p2 bra 	$L__BB0_18;
	setp.eq.s16 	%p21, %rs1, 0;
	@%p21 bra 	$L__BB0_3;
	bra.uni 	$L__BB0_11;
$L__BB0_3:
	mul.wide.s32 	%rd113, %r37, 4;
$L__BB0_4:
	ld.param.u32 	%r97, [_Z27trilinear_devoxelize_kerneliiiiiibPKfS0_PiPfS2__param_2];
	mul.wide.u32 	%rd111, %r104, 4;
	add.s64 	%rd112, %rd1, %rd111;
	ld.global.nc.f32 	%f4, [%rd112];
	add.s64 	%rd114, %rd112, %rd113;
	ld.global.nc.f32 	%f5, [%rd114];
	add.s64 	%rd115, %rd114, %rd113;
	ld.global.nc.f32 	%f6, [%rd115];
	setp.lt.f32 	%p45, %f4, 0f00000000;
	cvt.rn.f32.s32 	%f115, %r97;
	setp.ge.f32 	%p46, %f4, %f115;
	or.pred  	%p47, %p45, %p46;
	setp.lt.f32 	%p48, %f5, 0f00000000;
	setp.ge.f32 	%p49, %f5, %f2;
	or.pred  	%p50, %p48, %p49;
	or.pred  	%p52, %p47, %p50;
	setp.lt.f32 	%p53, %f6, 0f00000000;
	setp.ge.f32 	%p54, %f6, %f3;
	or.pred  	%p55, %p53, %p54;
	or.pred  	%p57, %p52, %p55;
	@%p57 bra 	$L__BB0_10;
	setp.eq.s32 	%p58, %r33, 1;
	cvt.rmi.f32.f32 	%f116, %f4;
	cvt.rmi.f32.f32 	%f117, %f5;
	cvt.rmi.f32.f32 	%f118, %f6;
	sub.f32 	%f119, %f4, %f116;
	sub.f32 	%f120, %f5, %f117;
	sub.f32 	%f7, %f6, %f118;
	mov.f32 	%f121, 0f3F800000;
	sub.f32 	%f122, %f121, %f119;
	sub.f32 	%f123, %f121, %f120;
	sub.f32 	%f124, %f121, %f7;
	mul.f32 	%f125, %f122, %f123;
	mul.f32 	%f8, %f125, %f124;
	mul.f32 	%f9, %f7, %f125;
	mul.f32 	%f126, %f122, %f120;
	mul.f32 	%f10, %f126, %f124;
	mul.f32 	%f11, %f126, %f7;
	mul.f32 	%f127, %f119, %f123;
	mul.f32 	%f12, %f127, %f124;
	mul.f32 	%f13, %f7, %f127;
	mul.f32 	%f128, %f119, %f120;
	mul.f32 	%f14, %f128, %f124;
	mul.f32 	%f15, %f128, %f7;
	cvt.rzi.s32.f32 	%r84, %f116;
	cvt.rzi.s32.f32 	%r85, %f117;
	cvt.rzi.s32.f32 	%r86, %f118;
	setp.gt.f32 	%p59, %f119, 0f00000000;
	setp.gt.f32 	%p60, %f120, 0f00000000;
	mad.lo.s32 	%r87, %r84, %r35, %r85;
	mad.lo.s32 	%r6, %r87, %r36, %r86;
	selp.b32 	%r7, %r36, 0, %p60;
	selp.b32 	%r8, %r3, 0, %p59;
	mov.b32 	%r103, 0;
	@%p58 bra 	$L__BB0_8;
	and.b32  	%r88, %r33, 2147483646;
	neg.s32 	%r102, %r88;
	add.s32 	%r101, %r37, %r104;
	mov.u32 	%r99, %r6;
	mov.u32 	%r100, %r104;
$L__BB0_7:
	ld.param.u64 	%rd165, [_Z27trilinear_devoxelize_kerneliiiiiibPKfS0_PiPfS2__param_11];
	and.b32  	%r103, %r33, 2147483646;
	setp.gt.f32 	%p61, %f7, 0f00000000;
	mul.wide.s32 	%rd116, %r99, 4;
	add.s64 	%rd117, %rd4, %rd116;
	ld.global.nc.f32 	%f129, [%rd117];
	selp.b64 	%rd118, 4, 0, %p61;
	add.s64 	%rd119, %rd117, %rd118;
	ld.global.nc.f32 	%f130, [%rd119];
	mul.f32 	%f131, %f9, %f130;
	fma.rn.f32 	%f132, %f8, %f129, %f131;
	mul.wide.s32 	%rd120, %r7, 4;
	add.s64 	%rd121, %rd117, %rd120;
	ld.global.nc.f32 	%f133, [%rd121];
	fma.rn.f32 	%f134, %f10, %f133, %f132;
	add.s64 	%rd122, %rd121, %rd118;
	ld.global.nc.f32 	%f135, [%rd122];
	fma.rn.f32 	%f136, %f11, %f135, %f134;
	mul.wide.s32 	%rd123, %r8, 4;
	add.s64 	%rd124, %rd117, %rd123;
	ld.global.nc.f32 	%f137, [%rd124];
	fma.rn.f32 	%f138, %f12, %f137, %f136;
	add.s64 	%rd125, %rd124, %rd118;
	ld.global.nc.f32 	%f139, [%rd125];
	fma.rn.f32 	%f140, %f13, %f139, %f138;
	add.s64 	%rd126, %rd124, %rd120;
	ld.global.nc.f32 	%f141, [%rd126];
	fma.rn.f32 	%f142, %f14, %f141, %f140;
	add.s64 	%rd127, %rd126, %rd118;
	ld.global.nc.f32 	%f143, [%rd127];
	fma.rn.f32 	%f144, %f15, %f143, %f142;
	cvt.s64.s32 	%rd128, %r100;
	add.s64 	%rd129, %rd128, %rd5;
	cvta.to.global.u64 	%rd130, %rd165;
	shl.b64 	%rd131, %rd129, 2;
	add.s64 	%rd132, %rd130, %rd131;
	st.global.f32 	[%rd132], %f144;
	mul.wide.s32 	%rd133, %r4, 4;
	add.s64 	%rd134, %rd117, %rd133;
	ld.global.nc.f32 	%f145, [%rd134];
	add.s64 	%rd135, %rd134, %rd118;
	ld.global.nc.f32 	%f146, [%rd135];
	mul.f32 	%f147, %f9, %f146;
	fma.rn.f32 	%f148, %f8, %f145, %f147;
	add.s64 	%rd136, %rd134, %rd120;
	ld.global.nc.f32 	%f149, [%rd136];
	fma.rn.f32 	%f150, %f10, %f149, %f148;
	add.s64 	%rd137, %rd136, %rd118;
	ld.global.nc.f32 	%f151, [%rd137];
	fma.rn.f32 	%f152, %f11, %f151, %f150;
	add.s64 	%rd138, %rd134, %rd123;
	ld.global.nc.f32 	%f153, [%rd138];
	fma.rn.f32 	%f154, %f12, %f153, %f152;
	add.s64 	%rd139, %rd138, %rd118;
	ld.global.nc.f32 	%f155, [%rd139];
	fma.rn.f32 	%f156, %f13, %f155, %f154;
	add.s64 	%rd140, %rd138, %rd120;
	ld.global.nc.f32 	%f157, [%rd140];
	fma.rn.f32 	%f158, %f14, %f157, %f156;
	add.s64 	%rd141, %rd140, %rd118;
	ld.global.nc.f32 	%f159, [%rd141];
	fma.rn.f32 	%f160, %f15, %f159, %f158;
	cvt.s64.s32 	%rd142, %r101;
	add.s64 	%rd143, %rd142, %rd5;
	shl.b64 	%rd144, %rd143, 2;
	add.s64 	%rd145, %rd130, %rd144;
	st.global.f32 	[%rd145], %f160;
	add.s32 	%r102, %r102, 2;
	shl.b32 	%r89, %r37, 1;
	add.s32 	%r101, %r101, %r89;
	add.s32 	%r100, %r100, %r89;
	shl.b32 	%r90, %r4, 1;
	add.s32 	%r99, %r99, %r90;
	setp.eq.s32 	%p62, %r102, 0;
	@%p62 bra 	$L__BB0_8;
	bra.uni 	$L__BB0_7;
$L__BB0_8:
	and.b32  	%r91, %r33, 1;
	setp.eq.b32 	%p63, %r91, 1;
	not.pred 	%p64, %p63;
	@%p64 bra 	$L__BB0_10;
	ld.param.u64 	%rd166, [_Z27trilinear_devoxelize_kerneliiiiiibPKfS0_PiPfS2__param_11];
	setp.gt.f32 	%p65, %f7, 0f00000000;
	mad.lo.s32 	%r92, %r4, %r103, %r6;
	mul.wide.s32 	%rd146, %r92, 4;
	add.s64 	%rd147, %rd4, %rd146;
	ld.global.nc.f32 	%f161, [%rd147];
	selp.b64 	%rd148, 4, 0, %p65;
	add.s64 	%rd149, %rd147, %rd148;
	ld.global.nc.f32 	%f162, [%rd149];
	mul.f32 	%f163, %f9, %f162;
	fma.rn.f32 	%f164, %f8, %f161, %f163;
	mul.wide.s32 	%rd150, %r7, 4;
	add.s64 	%rd151, %rd147, %rd150;
	ld.global.nc.f32 	%f165, [%rd151];
	fma.rn.f32 	%f166, %f10, %f165, %f164;
	add.s64 	%rd152, %rd151, %rd148;
	ld.global.nc.f32 	%f167, [%rd152];
	fma.rn.f32 	%f168, %f11, %f167, %f166;
	mul.wide.s32 	%rd153, %r8, 4;
	add.s64 	%rd154, %rd147, %rd153;
	ld.global.nc.f32 	%f169, [%rd154];
	fma.rn.f32 	%f170, %f12, %f169, %f168;
	add.s64 	%rd155, %rd154, %rd148;
	ld.global.nc.f32 	%f171, [%rd155];
	fma.rn.f32 	%f172, %f13, %f171, %f170;
	add.s64 	%rd156, %rd154, %rd150;
	ld.global.nc.f32 	%f173, [%rd156];
	fma.rn.f32 	%f174, %f14, %f173, %f172;
	add.s64 	%rd157, %rd156, %rd148;
	ld.global.nc.f32 	%f175, [%rd157];
	fma.rn.f32 	%f176, %f15, %f175, %f174;
	mad.lo.s32 	%r93, %r103, %r37, %r104;
	cvt.s64.s32 	%rd158, %r93;
	add.s64 	%rd159, %rd158, %rd5;
	cvta.to.global.u64 	%rd160, %rd166;
	shl.b64 	%rd161, %rd159, 2;
	add.s64 	%rd162, %rd160, %rd161;
	st.global.f32 	[%rd162], %f176;
$L__BB0_10:
	add.s32 	%r104, %r104, %r1;
	setp.lt.s32 	%p66, %r104, %r37;
	@%p66 bra 	$L__BB0_4;
	bra.uni 	$L__BB0_23;
$L__BB0_11:
	ld.param.u32 	%r96, [_Z27trilinear_devoxelize_kerneliiiiiibPKfS0_PiPfS2__param_2];
	mul.wide.u32 	%rd42, %r104, 4;
	add.s64 	%rd43, %rd1, %rd42;
	ld.global.nc.f32 	%f16, [%rd43];
	mul.wide.s32 	%rd6, %r37, 4;
	add.s64 	%rd44, %rd43, %rd6;
	ld.global.nc.f32 	%f17, [%rd44];
	add.s64 	%rd45, %rd44, %rd6;
	ld.global.nc.f32 	%f18, [%rd45];
	setp.lt.f32 	%p22, %f16, 0f00000000;
	cvt.rn.f32.s32 	%f53, %r96;
	setp.ge.f32 	%p23, %f16, %f53;
	or.pred  	%p24, %p22, %p23;
	setp.lt.f32 	%p25, %f17, 0f00000000;
	setp.ge.f32 	%p26, %f17, %f2;
	or.pred  	%p27, %p25, %p26;
	or.pred  	%p29, %p24, %p27;
	setp.lt.f32 	%p30, %f18, 0f00000000;
	setp.ge.f32 	%p31, %f18, %f3;
	or.pred  	%p32, %p30, %p31;
	or.pred  	%p34, %p29, %p32;
	@%p34 bra 	$L__BB0_17;
	setp.eq.s32 	%p35, %r33, 1;
	cvt.rmi.f32.f32 	%f54, %f16;
	cvt.rmi.f32.f32 	%f55, %f17;
	cvt.rmi.f32.f32 	%f56, %f18;
	sub.f32 	%f57, %f16, %f54;
	sub.f32 	%f58, %f17, %f55;
	sub.f32 	%f19, %f18, %f56;
	mov.f32 	%f59, 0f3F800000;
	sub.f32 	%f60, %f59, %f57;
	sub.f32 	%f61, %f59, %f58;
	sub.f32 	%f62, %f59, %f19;
	mul.f32 	%f63, %f60, %f61;
	mul.f32 	%f20, %f63, %f62;
	mul.f32 	%f21, %f19, %f63;
	mul.f32 	%f64, %f60, %f58;
	mul.f32 	%f22, %f64, %f62;
	mul.f32 	%f23, %f64, %f19;
	mul.f32 	%f65, %f57, %f61;
	mul.f32 	%f24, %f65, %f62;
	mul.f32 	%f25, %f19, %f65;
	mul.f32 	%f66, %f57, %f58;
	mul.f32 	%f26, %f66, %f62;
	mul.f32 	%f27, %f66, %f19;
	cvt.rzi.s32.f32 	%r63, %f54;
	cvt.rzi.s32.f32 	%r64, %f55;
	cvt.rzi.s32.f32 	%r65, %f56;
	setp.gt.f32 	%p36, %f57, 0f00000000;
	setp.gt.f32 	%p37, %f58, 0f00000000;
	setp.gt.f32 	%p38, %f19, 0f00000000;
	selp.u32 	%r66, 1, 0, %p38;
	mad.lo.s32 	%r67, %r63, %r35, %r64;
	mad.lo.s32 	%r23, %r67, %r36, %r65;
	add.s32 	%r68, %r23, %r66;
	selp.b32 	%r24, %r36, 0, %p37;
	add.s32 	%r69, %r23, %r24;
	add.s32 	%r70, %r68, %r24;
	selp.b32 	%r25, %r3, 0, %p36;
	add.s32 	%r71, %r23, %r25;
	add.s32 	%r72, %r68, %r25;
	add.s32 	%r73, %r69, %r25;
	add.s32 	%r74, %r72, %r24;
	mul.wide.u32 	%rd46, %r104, 4;
	add.s64 	%rd47, %rd3, %rd46;
	st.global.f32 	[%rd47], %f20;
	add.s64 	%rd49, %rd47, %rd6;
	st.global.f32 	[%rd49], %f21;
	add.s64 	%rd50, %rd49, %rd6;
	st.global.f32 	[%rd50], %f22;
	add.s64 	%rd51, %rd50, %rd6;
	st.global.f32 	[%rd51], %f23;
	add.s64 	%rd52, %rd51, %rd6;
	st.global.f32 	[%rd52], %f24;
	add.s64 	%rd53, %rd52, %rd6;
	st.global.f32 	[%rd53], %f25;
	add.s64 	%rd54, %rd53, %rd6;
	st.global.f32 	[%rd54], %f26;
	add.s64 	%rd55, %rd54, %rd6;
	st.global.f32 	[%rd55], %f27;
	add.s64 	%rd56, %rd2, %rd46;
	st.global.u32 	[%rd56], %r23;
	add.s64 	%rd57, %rd56, %rd6;
	st.global.u32 	[%rd57], %r68;
	add.s64 	%rd58, %rd57, %rd6;
	st.global.u32 	[%rd58], %r69;
	add.s64 	%rd59, %rd58, %rd6;
	st.global.u32 	[%rd59], %r70;
	add.s64 	%rd60, %rd59, %rd6;
	st.global.u32 	[%rd60], %r71;
	add.s64 	%rd61, %rd60, %rd6;
	st.global.u32 	[%rd61], %r72;
	add.s64 	%rd62, %rd61, %rd6;
	st.global.u32 	[%rd62], %r73;
	add.s64 	%rd63, %rd62, %rd6;
	st.global.u32 	[%rd63], %r74;
	mov.b32 	%r106, 0;
	@%p35 bra 	$L__BB0_15;
	mov.b32 	%r105, 0;
$L__BB0_14:
	ld.param.u64 	%rd163, [_Z27trilinear_devoxelize_kerneliiiiiibPKfS0_PiPfS2__param_11];
	setp.gt.f32 	%p39, %f19, 0f00000000;
	mad.lo.s32 	%r76, %r4, %r105, %r23;
	mul.wide.s32 	%rd64, %r76, 4;
	add.s64 	%rd65, %rd4, %rd64;
	ld.global.nc.f32 	%f67, [%rd65];
	selp.b64 	%rd66, 4, 0, %p39;
	add.s64 	%rd67, %rd65, %rd66;
	ld.global.nc.f32 	%f68, [%rd67];
	mul.f32 	%f69, %f21, %f68;
	fma.rn.f32 	%f70, %f20, %f67, %f69;
	mul.wide.s32 	%rd68, %r24, 4;
	add.s64 	%rd69, %rd65, %rd68;
	ld.global.nc.f32 	%f71, [%rd69];
	fma.rn.f32 	%f72, %f22, %f71, %f70;
	add.s64 	%rd70, %rd69, %rd66;
	ld.global.nc.f32 	%f73, [%rd70];
	fma.rn.f32 	%f74, %f23, %f73, %f72;
	mul.wide.s32 	%rd71, %r25, 4;
	add.s64 	%rd72, %rd65, %rd71;
	ld.global.nc.f32 	%f75, [%rd72];
	fma.rn.f32 	%f76, %f24, %f75, %f74;
	add.s64 	%rd73, %rd72, %rd66;
	ld.global.nc.f32 	%f77, [%rd73];
	fma.rn.f32 	%f78, %f25, %f77, %f76;
	add.s64 	%rd74, %rd72, %rd68;
	ld.global.nc.f32 	%f79, [%rd74];
	fma.rn.f32 	%f80, %f26, %f79, %f78;
	add.s64 	%rd75, %rd74, %rd66;
	ld.global.nc.f32 	%f81, [%rd75];
	fma.rn.f32 	%f82, %f27, %f81, %f80;
	mad.lo.s32 	%r77, %r105, %r37, %r104;
	cvt.s64.s32 	%rd76, %r77;
	add.s64 	%rd77, %rd76, %rd5;
	cvta.to.global.u64 	%rd78, %rd163;
	shl.b64 	%rd79, %rd77, 2;
	add.s64 	%rd80, %rd78, %rd79;
	st.global.f32 	[%rd80], %f82;
	mul.wide.s32 	%rd81, %r4, 4;
	add.s64 	%rd82, %rd65, %rd81;
	ld.global.nc.f32 	%f83, [%rd82];
	add.s64 	%rd83, %rd82, %rd66;
	ld.global.nc.f32 	%f84, [%rd83];
	mul.f32 	%f85, %f21, %f84;
	fma.rn.f32 	%f86, %f20, %f83, %f85;
	add.s64 	%rd84, %rd82, %rd68;
	ld.global.nc.f32 	%f87, [%rd84];
	fma.rn.f32 	%f88, %f22, %f87, %f86;
	add.s64 	%rd85, %rd84, %rd66;
	ld.global.nc.f32 	%f89, [%rd85];
	fma.rn.f32 	%f90, %f23, %f89, %f88;
	add.s64 	%rd86, %rd82, %rd71;
	ld.global.nc.f32 	%f91, [%rd86];
	fma.rn.f32 	%f92, %f24, %f91, %f90;
	add.s64 	%rd87, %rd86, %rd66;
	ld.global.nc.f32 	%f93, [%rd87];
	fma.rn.f32 	%f94, %f25, %f93, %f92;
	add.s64 	%rd88, %rd86, %rd68;
	ld.global.nc.f32 	%f95, [%rd88];
	fma.rn.f32 	%f96, %f26, %f95, %f94;
	add.s64 	%rd89, %rd88, %rd66;
	ld.global.nc.f32 	%f97, [%rd89];
	fma.rn.f32 	%f98, %f27, %f97, %f96;
	add.s32 	%r78, %r77, %r37;
	cvt.s64.s32 	%rd90, %r78;
	add.s64 	%rd91, %rd90, %rd5;
	shl.b64 	%rd92, %rd91, 2;
	add.s64 	%rd93, %rd78, %rd92;
	st.global.f32 	[%rd93], %f98;
	add.s32 	%r105, %r105, 2;
	and.b32  	%r106, %r33, 2147483646;
	setp.eq.s32 	%p40, %r105, %r106;
	@%p40 bra 	$L__BB0_15;
	bra.uni 	$L__BB0_14;
$L__BB0_15:
	and.b32  	%r79, %r33, 1;
	setp.eq.b32 	%p41, %r79, 1;
	not.pred 	%p42, %p41;
	@%p42 bra 	$L__BB0_17;
	ld.param.u64 	%rd164, [_Z27trilinear_devoxelize_kerneliiiiiibPKfS0_PiPfS2__param_11];
	setp.gt.f32 	%p43, %f19, 0f00000000;
	mad.lo.s32 	%r80, %r4, %r106, %r23;
	mul.wide.s32 	%rd94, %r80, 4;
	add.s64 	%rd95, %rd4, %rd94;
	ld.global.nc.f32 	%f99, [%rd95];
	selp.b64 	%rd96, 4, 0, %p43;
	add.s64 	%rd97, %rd95, %rd96;
	ld.global.nc.f32 	%f100, [%rd97];
	mul.f32 	%f101, %f21, %f100;
	fma.rn.f32 	%f102, %f20, %f99, %f101;
	mul.wide.s32 	%rd98, %r24, 4;
	add.s64 	%rd99, %rd95, %rd98;
	ld.global.nc.f32 	%f103, [%rd99];
	fma.rn.f32 	%f104, %f22, %f103, %f102;
	add.s64 	%rd100, %rd99, %rd96;
	ld.global.nc.f32 	%f105, [%rd100];
	fma.rn.f32 	%f106, %f23, %f105, %f104;
	mul.wide.s32 	%rd101, %r25, 4;
	add.s64 	%rd102, %rd95, %rd101;
	ld.global.nc.f32 	%f107, [%rd102];
	fma.rn.f32 	%f108, %f24, %f107, %f106;
	add.s64 	%rd103, %rd102, %rd96;
	ld.global.nc.f32 	%f109, [%rd103];
	fma.rn.f32 	%f110, %f25, %f109, %f108;
	add.s64 	%rd104, %rd102, %rd98;
	ld.global.nc.f32 	%f111, [%rd104];
	fma.rn.f32 	%f112, %f26, %f111, %f110;
	add.s64 	%rd105, %rd104, %rd96;
	ld.global.nc.f32 	%f113, [%rd105];
	fma.rn.f32 	%f114, %f27, %f113, %f112;
	mad.lo.s32 	%r81, %r106, %r37, %r104;
	cvt.s64.s32 	%rd106, %r81;
	add.s64 	%rd107, %rd106, %rd5;
	cvta.to.global.u64 	%rd108, %rd164;
	shl.b64 	%rd109, %rd107, 2;
	add.s64 	%rd110, %rd108, %rd109;
	st.global.f32 	[%rd110], %f114;
$L__BB0_17:
	mov.u32 	%r82, %ntid.x;
	add.s32 	%r104, %r104, %r82;
	setp.lt.s32 	%p44, %r104, %r37;
	@%p44 bra 	$L__BB0_11;
	bra.uni 	$L__BB0_23;
$L__BB0_18:
	setp.eq.s16 	%p3, %rs1, 0;
	@%p3 bra 	$L__BB0_23;
	mul.wide.s32 	%rd7, %r37, 4;
$L__BB0_20:
	mul.wide.u32 	%rd20, %r104, 4;
	add.s64 	%rd21, %rd1, %rd20;
	ld.global.nc.f32 	%f28, [%rd21];
	add.s64 	%rd22, %rd21, %rd7;
	ld.global.nc.f32 	%f29, [%rd22];
	add.s64 	%rd23, %rd22, %rd7;
	ld.global.nc.f32 	%f30, [%rd23];
	setp.lt.f32 	%p4, %f28, 0f00000000;
	setp.ge.f32 	%p5, %f28, %f1;
	or.pred  	%p6, %p4, %p5;
	setp.lt.f32 	%p7, %f29, 0f00000000;
	setp.ge.f32 	%p8, %f29, %f2;
	or.pred  	%p9, %p7, %p8;
	or.pred  	%p11, %p6, %p9;
	setp.lt.f32 	%p12, %f30, 0f00000000;
	setp.ge.f32 	%p13, %f30, %f3;
	or.pred  	%p14, %p12, %p13;
	or.pred  	%p16, %p11, %p14;
	@%p16 bra 	$L__BB0_22;
	cvt.rmi.f32.f32 	%f31, %f28;
	cvt.rmi.f32.f32 	%f32, %f29;
	cvt.rmi.f32.f32 	%f33, %f30;
	sub.f32 	%f34, %f28, %f31;
	sub.f32 	%f35, %f29, %f32;
	sub.f32 	%f36, %f30, %f33;
	mov.f32 	%f37, 0f3F800000;
	sub.f32 	%f38, %f37, %f34;
	sub.f32 	%f39, %f37, %f35;
	sub.f32 	%f40, %f37, %f36;
	mul.f32 	%f41, %f38, %f39;
	mul.f32 	%f42, %f41, %f40;
	mul.f32 	%f43, %f36, %f41;
	mul.f32 	%f44, %f38, %f35;
	mul.f32 	%f45, %f44, %f40;
	mul.f32 	%f46, %f44, %f36;
	mul.f32 	%f47, %f34, %f39;
	mul.f32 	%f48, %f47, %f40;
	mul.f32 	%f49, %f36, %f47;
	mul.f32 	%f50, %f34, %f35;
	mul.f32 	%f51, %f50, %f40;
	mul.f32 	%f52, %f50, %f36;
	cvt.rzi.s32.f32 	%r47, %f31;
	cvt.rzi.s32.f32 	%r48, %f32;
	cvt.rzi.s32.f32 	%r49, %f33;
	setp.gt.f32 	%p17, %f34, 0f00000000;
	setp.gt.f32 	%p18, %f35, 0f00000000;
	setp.gt.f32 	%p19, %f36, 0f00000000;
	selp.u32 	%r50, 1, 0, %p19;
	mad.lo.s32 	%r51, %r47, %r35, %r48;
	mad.lo.s32 	%r52, %r51, %r36, %r49;
	add.s32 	%r53, %r52, %r50;
	selp.b32 	%r54, %r36, 0, %p18;
	add.s32 	%r55, %r52, %r54;
	add.s32 	%r56, %r53, %r54;
	selp.b32 	%r57, %r3, 0, %p17;
	add.s32 	%r58, %r52, %r57;
	add.s32 	%r59, %r53, %r57;
	add.s32 	%r60, %r55, %r57;
	add.s32 	%r61, %r59, %r54;
	add.s64 	%rd25, %rd3, %rd20;
	st.global.f32 	[%rd25], %f42;
	add.s64 	%rd27, %rd25, %rd7;
	st.global.f32 	[%rd27], %f43;
	add.s64 	%rd28, %rd27, %rd7;
	st.global.f32 	[%rd28], %f45;
	add.s64 	%rd29, %rd28, %rd7;
	st.global.f32 	[%rd29], %f46;
	add.s64 	%rd30, %rd29, %rd7;
	st.global.f32 	[%rd30], %f48;
	add.s64 	%rd31, %rd30, %rd7;
	st.global.f32 	[%rd31], %f49;
	add.s64 	%rd32, %rd31, %rd7;
	st.global.f32 	[%rd32], %f51;
	add.s64 	%rd33, %rd32, %rd7;
	st.global.f32 	[%rd33], %f52;
	add.s64 	%rd34, %rd2, %rd20;
	st.global.u32 	[%rd34], %r52;
	add.s64 	%rd35, %rd34, %rd7;
	st.global.u32 	[%rd35], %r53;
	add.s64 	%rd36, %rd35, %rd7;
	st.global.u32 	[%rd36], %r55;
	add.s64 	%rd37, %rd36, %rd7;
	st.global.u32 	[%rd37], %r56;
	add.s64 	%rd38, %rd37, %rd7;
	st.global.u32 	[%rd38], %r58;
	add.s64 	%rd39, %rd38, %rd7;
	st.global.u32 	[%rd39], %r59;
	add.s64 	%rd40, %rd39, %rd7;
	st.global.u32 	[%rd40], %r60;
	add.s64 	%rd41, %rd40, %rd7;
	st.global.u32 	[%rd41], %r61;
$L__BB0_22:
	add.s32 	%r104, %r104, %r1;
	setp.lt.s32 	%p20, %r104, %r37;
	@%p20 bra 	$L__BB0_20;
$L__BB0_23:
	ret;

}
	// .globl	_Z32trilinear_devoxelize_grad_kerneliiiiPKiPKfS2_Pf
.visible .entry _Z32trilinear_devoxelize_grad_kerneliiiiPKiPKfS2_Pf(
	.param .u32 _Z32trilinear_devoxelize_grad_kerneliiiiPKiPKfS2_Pf_param_0,
	.param .u32 _Z32trilinear_devoxelize_grad_kerneliiiiPKiPKfS2_Pf_param_1,
	.param .u32 _Z32trilinear_devoxelize_grad_kerneliiiiPKiPKfS2_Pf_param_2,
	.param .u32 _Z32trilinear_devoxelize_grad_kerneliiiiPKiPKfS2_Pf_param_3,
	.param .u64 .ptr .align 1 _Z32trilinear_devoxelize_grad_kerneliiiiPKiPKfS2_Pf_param_4,
	.param .u64 .ptr .align 1 _Z32trilinear_devoxelize_grad_kerneliiiiPKiPKfS2_Pf_param_5,
	.param .u64 .ptr .align 1 _Z32trilinear_devoxelize_grad_kerneliiiiPKiPKfS2_Pf_param_6,
	.param .u64 .ptr .align 1 _Z32trilinear_devoxelize_grad_kerneliiiiPKiPKfS2_Pf_param_7
)
{
	.reg .pred 	%p<10>;
	.reg .b32 	%r<78>;
	.reg .b32 	%f<128>;
	.reg .b64 	%rd<251>;

	ld.param.u32 	%r37, [_Z32trilinear_devoxelize_grad_kerneliiiiPKiPKfS2_Pf_param_1];
	ld.param.u32 	%r38, [_Z32trilinear_devoxelize_grad_kerneliiiiPKiPKfS2_Pf_param_2];
	ld.param.u32 	%r39, [_Z32trilinear_devoxelize_grad_kerneliiiiPKiPKfS2_Pf_param_3];
	ld.param.u64 	%rd14, [_Z32trilinear_devoxelize_grad_kerneliiiiPKiPKfS2_Pf_param_4];
	ld.param.u64 	%rd15, [_Z32trilinear_devoxelize_grad_kerneliiiiPKiPKfS2_Pf_param_5];
	ld.param.u64 	%rd16, [_Z32trilinear_devoxelize_grad_kerneliiiiPKiPKfS2_Pf_param_6];
	ld.param.u64 	%rd17, [_Z32trilinear_devoxelize_grad_kerneliiiiPKiPKfS2_Pf_param_7];
	cvta.to.global.u64 	%rd18, %rd17;
	cvta.to.global.u64 	%rd1, %rd16;
	cvta.to.global.u64 	%rd19, %rd15;
	cvta.to.global.u64 	%rd20, %rd14;
	mov.u32 	%r40, %ctaid.x;
	mov.u32 	%r66, %tid.x;
	mul.lo.s32 	%r41, %r40, %r39;
	shl.b32 	%r42, %r41, 3;
	mul.wide.s32 	%rd21, %r42, 4;
	add.s64 	%rd2, %rd20, %rd21;
	add.s64 	%rd3, %rd19, %rd21;
	mul.lo.s32 	%r43, %r37, %r40;
	mul.lo.s32 	%r44, %r43, %r38;
	mul.wide.s32 	%rd22, %r44, 4;
	add.s64 	%rd4, %rd18, %rd22;
	mul.lo.s32 	%r45, %r39, %r43;
	cvt.s64.s32 	%rd5, %r45;
	setp.ge.s32 	%p1, %r66, %r39;
	@%p1 bra 	$L__BB1_12;
	setp.lt.s32 	%p2, %r37, 1;
	@%p2 bra 	$L__BB1_12;
	and.b32  	%r46, %r37, 2147483644;
	neg.s32 	%r2, %r46;
	mul.wide.s32 	%rd25, %r39, 4;
$L__BB1_3:
	setp.lt.u32 	%p3, %r37, 4;
	mul.wide.u32 	%rd23, %r66, 4;
	add.s64 	%rd24, %rd2, %rd23;
	add.s32 	%r74, %r66, %r39;
	add.s64 	%rd26, %rd24, %rd25;
	add.s32 	%r48, %r74, %r39;
	mul.wide.u32 	%rd27, %r48, 4;
	add.s64 	%rd28, %rd2, %rd27;
	add.s32 	%r49, %r48, %r39;
	mul.wide.s32 	%rd29, %r49, 4;
	add.s64 	%rd30, %rd2, %rd29;
	add.s64 	%rd31, %rd30, %rd25;
	add.s64 	%rd32, %rd31, %rd25;
	add.s64 	%rd33, %rd32, %rd25;
	add.s64 	%rd34, %rd33, %rd25;
	add.s64 	%rd35, %rd3, %rd23;
	ld.global.nc.f32 	%f1, [%rd35];
	add.s64 	%rd36, %rd35, %rd25;
	ld.global.nc.f32 	%f2, [%rd36];
	add.s64 	%rd37, %rd3, %rd27;
	ld.global.nc.f32 	%f3, [%rd37];
	add.s64 	%rd38, %rd3, %rd29;
	ld.global.nc.f32 	%f4, [%rd38];
	add.s64 	%rd39, %rd38, %rd25;
	ld.global.nc.f32 	%f5, [%rd39];
	add.s64 	%rd40, %rd39, %rd25;
	ld.global.nc.f32 	%f6, [%rd40];
	add.s64 	%rd41, %rd40, %rd25;
	ld.global.nc.f32 	%f7, [%rd41];
	add.s64 	%rd42, %rd41, %rd25;
	ld.global.nc.f32 	%f8, [%rd42];
	ld.global.nc.u32 	%r5, [%rd34];
	ld.global.nc.u32 	%r6, [%rd33];
	ld.global.nc.u32 	%r50, [%rd32];
	cvt.s64.s32 	%rd8, %r50;
	ld.global.nc.u32 	%r51, [%rd31];
	cvt.s64.s32 	%rd7, %r51;
	ld.global.nc.u32 	%r7, [%rd30];
	ld.global.nc.u32 	%r52, [%rd28];
	cvt.s64.s32 	%rd6, %r52;
	ld.global.nc.u32 	%r8, [%rd26];
	ld.global.nc.u32 	%r9, [%rd24];
	mov.b32 	%r77, 0;
	@%p3 bra 	$L__BB1_6;
	shl.b32 	%r69, %r38, 1;
	mul.lo.s32 	%r68, %r38, 3;
	shl.b32 	%r54, %r39, 1;
	add.s32 	%r73, %r54, %r66;
	mad.lo.s32 	%r72, %r39, 3, %r66;
	mov.b32 	%r67, 0;
	mov.u32 	%r70, %r38;
	mov.u32 	%r71, %r66;
	mov.u32 	%r75, %r2;
$L__BB1_5:
	.pragma "nounroll";
	and.b32  	%r77, %r37, 2147483644;
	cvt.s64.s32 	%rd43, %r71;
	add.s64 	%rd44, %rd43, %rd5;
	shl.b64 	%rd45, %rd44, 2;
	add.s64 	%rd46, %rd1, %rd45;
	ld.global.nc.f32 	%f9, [%rd46];
	cvt.s64.s32 	%rd47, %r67;
	cvt.s64.s32 	%rd48, %r9;
	add.s64 	%rd49, %rd47, %rd48;
	shl.b64 	%rd50, %rd49, 2;
	add.s64 	%rd51, %rd4, %rd50;
	mul.f32 	%f10, %f1, %f9;
	atom.global.add.f32 	%f11, [%rd51], %f10;
	cvt.s64.s32 	%rd52, %r8;
	add.s64 	%rd53, %rd47, %rd52;
	shl.b64 	%rd54, %rd53, 2;
	add.s64 	%rd55, %rd4, %rd54;
	mul.f32 	%f12, %f2, %f9;
	atom.global.add.f32 	%f13, [%rd55], %f12;
	add.s64 	%rd56, %rd47, %rd6;
	shl.b64 	%rd57, %rd56, 2;
	add.s64 	%rd58, %rd4, %rd57;
	mul.f32 	%f14, %f3, %f9;
	atom.global.add.f32 	%f15, [%rd58], %f14;
	cvt.s64.s32 	%rd59, %r7;
	add.s64 	%rd60, %rd47, %rd59;
	shl.b64 	%rd61, %rd60, 2;
	add.s64 	%rd62, %rd4, %rd61;
	mul.f32 	%f16, %f4, %f9;
	atom.global.add.f32 	%f17, [%rd62], %f16;
	add.s64 	%rd63, %rd47, %rd7;
	shl.b64 	%rd64, %rd63, 2;
	add.s64 	%rd65, %rd4, %rd64;
	mul.f32 	%f18, %f5, %f9;
	atom.global.add.f32 	%f19, [%rd65], %f18;
	add.s64 	%rd66, %rd47, %rd8;
	shl.b64 	%rd67, %rd66, 2;
	add.s64 	%rd68, %rd4, %rd67;
	mul.f32 	%f20, %f6, %f9;
	atom.global.add.f32 	%f21, [%rd68], %f20;
	cvt.s64.s32 	%rd69, %r6;
	add.s64 	%rd70, %rd47, %rd69;
	shl.b64 	%rd71, %rd70, 2;
	add.s64 	%rd72, %rd4, %rd71;
	mul.f32 	%f22, %f7, %f9;
	atom.global.add.f32 	%f23, [%rd72], %f22;
	cvt.s64.s32 	%rd73, %r5;
	add.s64 	%rd74, %rd47, %rd73;
	shl.b64 	%rd75, %rd74, 2;
	add.s64 	%rd76, %rd4, %rd75;
	mul.f32 	%f24, %f8, %f9;
	atom.global.add.f32 	%f25, [%rd76], %f24;
	cvt.s64.s32 	%rd77, %r74;
	add.s64 	%rd78, %rd77, %rd5;
	shl.b64 	%rd79, %rd78, 2;
	add.s64 	%rd80, %rd1, %rd79;
	ld.global.nc.f32 	%f26, [%rd80];
	cvt.s64.s32 	%rd81, %r70;
	add.s64 	%rd82, %rd81, %rd48;
	shl.b64 	%rd83, %rd82, 2;
	add.s64 	%rd84, %rd4, %rd83;
	mul.f32 	%f27, %f1, %f26;
	atom.global.add.f32 	%f28, [%rd84], %f27;
	add.s64 	%rd85, %rd81, %rd52;
	shl.b64 	%rd86, %rd85, 2;
	add.s64 	%rd87, %rd4, %rd86;
	mul.f32 	%f29, %f2, %f26;
	atom.global.add.f32 	%f30, [%rd87], %f29;
	add.s64 	%rd88, %rd81, %rd6;
	shl.b64 	%rd89, %rd88, 2;
	add.s64 	%rd90, %rd4, %rd89;
	mul.f32 	%f31, %f3, %f26;
	atom.global.add.f32 	%f32, [%rd90], %f31;
	add.s64 	%rd91, %rd81, %rd59;
	shl.b64 	%rd92, %rd91, 2;
	add.s64 	%rd93, %rd4, %rd92;
	mul.f32 	%f33, %f4, %f26;
	atom.global.add.f32 	%f34, [%rd93], %f33;
	add.s64 	%rd94, %rd81, %rd7;
	shl.b64 	%rd95, %rd94, 2;
	add.s64 	%rd96, %rd4, %rd95;
	mul.f32 	%f35, %f5, %f26;
	atom.global.add.f32 	%f36, [%rd96], %f35;
	add.s64 	%rd97, %rd81, %rd8;
	shl.b64 	%rd98, %rd97, 2;
	add.s64 	%rd99, %rd4, %rd98;
	mul.f32 	%f37, %f6, %f26;
	atom.global.add.f32 	%f38, [%rd99], %f37;
	add.s64 	%rd100, %rd81, %rd69;
	shl.b64 	%rd101, %rd100, 2;
	add.s64 	%rd102, %rd4, %rd101;
	mul.f32 	%f39, %f7, %f26;
	atom.global.add.f32 	%f40, [%rd102], %f39;
	add.s64 	%rd103, %rd81, %rd73;
	shl.b64 	%rd104, %rd103, 2;
	add.s64 	%rd105, %rd4, %rd104;
	mul.f32 	%f41, %f8, %f26;
	atom.global.add.f32 	%f42, [%rd105], %f41;
	cvt.s64.s32 	%rd106, %r73;
	add.s64 	%rd107, %rd106, %rd5;
	shl.b64 	%rd108, %rd107, 2;
	add.s64 	%rd109, %rd1, %rd108;
	ld.global.nc.f32 	%f43, [%rd109];
	cvt.s64.s32 	%rd110, %r69;
	add.s64 	%rd111, %rd110, %rd48;
	shl.b64 	%rd112, %rd111, 2;
	add.s64 	%rd113, %rd4, %rd112;
	mul.f32 	%f44, %f1, %f43;
	atom.global.add.f32 	%f45, [%rd113], %f44;
	add.s64 	%rd114, %rd110, %rd52;
	shl.b64 	%rd115, %rd114, 2;
	add.s64 	%rd116, %rd4, %rd115;
	mul.f32 	%f46, %f2, %f43;
	atom.global.add.f32 	%f47, [%rd116], %f46;
	add.s64 	%rd117, %rd110, %rd6;
	shl.b64 	%rd118, %rd117, 2;
	add.s64 	%rd119, %rd4, %rd118;
	mul.f32 	%f48, %f3, %f43;
	atom.global.add.f32 	%f49, [%rd119], %f48;
	add.s64 	%rd120, %rd110, %rd59;
	shl.b64 	%rd121, %rd120, 2;
	add.s64 	%rd122, %rd4, %rd121;
	mul.f32 	%f50, %f4, %f43;
	atom.global.add.f32 	%f51, [%rd122], %f50;
	add.s64 	%rd123, %rd110, %rd7;
	shl.b64 	%rd124, %rd123, 2;
	add.s64 	%rd125, %rd4, %rd124;
	mul.f32 	%f52, %f5, %f43;
	atom.global.add.f32 	%f53, [%rd125], %f52;
	add.s64 	%rd126, %rd110, %rd8;
	shl.b64 	%rd127, %rd126, 2;
	add.s64 	%rd128, %rd4, %rd127;
	mul.f32 	%f54, %f6, %f43;
	atom.global.add.f32 	%f55, [%rd128], %f54;
	add.s64 	%rd129, %rd110, %rd69;
	shl.b64 	%rd130, %rd129, 2;
	add.s64 	%rd131, %rd4, %rd130;
	mul.f32 	%f56, %f7, %f43;
	atom.global.add.f32 	%f57, [%rd131], %f56;
	add.s64 	%rd132, %rd110, %rd73;
	shl.b64 	%rd133, %rd132, 2;
	add.s64 	%rd134, %rd4, %rd133;
	mul.f32 	%f58, %f8, %f43;
	atom.global.add.f32 	%f59, [%rd134], %f58;
	cvt.s64.s32 	%rd135, %r72;
	add.s64 	%rd136, %rd135, %rd5;
	shl.b64 	%rd137, %rd136, 2;
	add.s64 	%rd138, %rd1, %rd137;
	ld.global.nc.f32 	%f60, [%rd138];
	cvt.s64.s32 	%rd139, %r68;
	add.s64 	%rd140, %rd139, %rd48;
	shl.b64 	%rd141, %rd140, 2;
	add.s64 	%rd142, %rd4, %rd141;
	mul.f32 	%f61, %f1, %f60;
	atom.global.add.f32 	%f62, [%rd142], %f61;
	add.s64 	%rd143, %rd139, %rd52;
	shl.b64 	%rd144, %rd143, 2;
	add.s64 	%rd145, %rd4, %rd144;
	mul.f32 	%f63, %f2, %f60;
	atom.global.add.f32 	%f64, [%rd145], %f63;
	add.s64 	%rd146, %rd139, %rd6;
	shl.b64 	%rd147, %rd146, 2;
	add.s64 	%rd148, %rd4, %rd147;
	mul.f32 	%f65, %f3, %f60;
	atom.global.add.f32 	%f66, [%rd148], %f65;
	add.s64 	%rd149, %rd139, %rd59;
	shl.b64 	%rd150, %rd149, 2;
	add.s64 	%rd151, %rd4, %rd150;
	mul.f32 	%f67, %f4, %f60;
	atom.global.add.f32 	%f68, [%rd151], %f67;
	add.s64 	%rd152, %rd139, %rd7;
	shl.b64 	%rd153, %rd152, 2;
	add.s64 	%rd154, %rd4, %rd153;
	mul.f32 	%f69, %f5, %f60;
	atom.global.add.f32 	%f70, [%rd154], %f69;
	add.s64 	%rd155, %rd139, %rd8;
	shl.b64 	%rd156, %rd155, 2;
	add.s64 	%rd157, %rd4, %rd156;
	mul.f32 	%f71, %f6, %f60;
	atom.global.add.f32 	%f72, [%rd157], %f71;
	add.s64 	%rd158, %rd139, %rd69;
	shl.b64 	%rd159, %rd158, 2;
	add.s64 	%rd160, %rd4, %rd159;
	mul.f32 	%f73, %f7, %f60;
	atom.global.add.f32 	%f74, [%rd160], %f73;
	add.s64 	%rd161, %rd139, %rd73;
	shl.b64 	%rd162, %rd161, 2;
	add.s64 	%rd163, %rd4, %rd162;
	mul.f32 	%f75, %f8, %f60;
	atom.global.add.f32 	%f76, [%rd163], %f75;
	add.s32 	%r75, %r75, 4;
	shl.b32 	%r55, %r39, 2;
	add.s32 	%r74, %r74, %r55;
	add.s32 	%r73, %r73, %r55;
	add.s32 	%r72, %r72, %r55;
	add.s32 	%r71, %r71, %r55;
	shl.b32 	%r56, %r38, 2;
	add.s32 	%r70, %r70, %r56;
	add.s32 	%r69, %r69, %r56;
	add.s32 	%r68, %r68, %r56;
	add.s32 	%r67, %r67, %r56;
	setp.ne.s32 	%p4, %r75, 0;
	@%p4 bra 	$L__BB1_5;
$L__BB1_6:
	cvt.s64.s32 	%rd9, %r7;
	cvt.s64.s32 	%rd10, %r5;
	cvt.s64.s32 	%rd11, %r6;
	cvt.s64.s32 	%rd12, %r9;
	cvt.s64.s32 	%rd13, %r8;
	and.b32  	%r57, %r37, 3;
	setp.eq.s32 	%p5, %r57, 0;
	@%p5 bra 	$L__BB1_11;
	setp.eq.s32 	%p6, %r57, 1;
	@%p6 bra 	$L__BB1_9;
	mul.lo.s32 	%r58, %r77, %r38;
	mad.lo.s32 	%r59, %r77, %r39, %r66;
	cvt.s64.s32 	%rd164, %r59;
	add.s64 	%rd165, %rd164, %rd5;
	shl.b64 	%rd166, %rd165, 2;
	add.s64 	%rd167, %rd1, %rd166;
	ld.global.nc.f32 	%f77, [%rd167];
	cvt.s64.s32 	%rd168, %r58;
	add.s64 	%rd169, %rd168, %rd12;
	shl.b64 	%rd170, %rd169, 2;
	add.s64 	%rd171, %rd4, %rd170;
	mul.f32 	%f78, %f1, %f77;
	atom.global.add.f32 	%f79, [%rd171], %f78;
	add.s64 	%rd172, %rd168, %rd13;
	shl.b64 	%rd173, %rd172, 2;
	add.s64 	%rd174, %rd4, %rd173;
	mul.f32 	%f80, %f2, %f77;
	atom.global.add.f32 	%f81, [%rd174], %f80;
	add.s64 	%rd175, %rd168, %rd6;
	shl.b64 	%rd176, %rd175, 2;
	add.s64 	%rd177, %rd4, %rd176;
	mul.f32 	%f82, %f3, %f77;
	atom.global.add.f32 	%f83, [%rd177], %f82;
	add.s64 	%rd178, %rd168, %rd9;
	shl.b64 	%rd179, %rd178, 2;
	add.s64 	%rd180, %rd4, %rd179;
	mul.f32 	%f84, %f4, %f77;
	atom.global.add.f32 	%f85, [%rd180], %f84;
	add.s64 	%rd181, %rd168, %rd7;
	shl.b64 	%rd182, %rd181, 2;
	add.s64 	%rd183, %rd4, %rd182;
	mul.f32 	%f86, %f5, %f77;
	atom.global.add.f32 	%f87, [%rd183], %f86;
	add.s64 	%rd184, %rd168, %rd8;
	shl.b64 	%rd185, %rd184, 2;
	add.s64 	%rd186, %rd4, %rd185;
	mul.f32 	%f88, %f6, %f77;
	atom.global.add.f32 	%f89, [%rd186], %f88;
	add.s64 	%rd187, %rd168, %rd11;
	shl.b64 	%rd188, %rd187, 2;
	add.s64 	%rd189, %rd4, %rd188;
	mul.f32 	%f90, %f7, %f77;
	atom.global.add.f32 	%f91, [%rd189], %f90;
	add.s64 	%rd190, %rd168, %rd10;
	shl.b64 	%rd191, %rd190, 2;
	add.s64 	%rd192, %rd4, %rd191;
	mul.f32 	%f92, %f8, %f77;
	atom.global.add.f32 	%f93, [%rd192], %f92;
	add.s32 	%r60, %r58, %r38;
	add.s32 	%r61, %r59, %r39;
	cvt.s64.s32 	%rd193, %r61;
	add.s64 	%rd194, %rd193, %rd5;
	shl.b64 	%rd195, %rd194, 2;
	add.s64 	%rd196, %rd1, %rd195;
	ld.global.nc.f32 	%f94, [%rd196];
	cvt.s64.s32 	%rd197, %r60;
	add.s64 	%rd198, %rd197, %rd12;
	shl.b64 	%rd199, %rd198, 2;
	add.s64 	%rd200, %rd4, %rd199;
	mul.f32 	%f95, %f1, %f94;
	atom.global.add.f32 	%f96, [%rd200], %f95;
	add.s64 	%rd201, %rd197, %rd13;
	shl.b64 	%rd202, %rd201, 2;
	add.s64 	%rd203, %rd4, %rd202;
	mul.f32 	%f97, %f2, %f94;
	atom.global.add.f32 	%f98, [%rd203], %f97;
	add.s64 	%rd204, %rd197, %rd6;
	shl.b64 	%rd205, %rd204, 2;
	add.s64 	%rd206, %rd4, %rd205;
	mul.f32 	%f99, %f3, %f94;
	atom.global.add.f32 	%f100, [%rd206], %f99;
	add.s64 	%rd207, %rd197, %rd9;
	shl.b64 	%rd208, %rd207, 2;
	add.s64 	%rd209, %rd4, %rd208;
	mul.f32 	%f101, %f4, %f94;
	atom.global.add.f32 	%f102, [%rd209], %f101;
	add.s64 	%rd210, %rd197, %rd7;
	shl.b64 	%rd211, %rd210, 2;
	add.s64 	%rd212, %rd4, %rd211;
	mul.f32 	%f103, %f5, %f94;
	atom.global.add.f32 	%f104, [%rd212], %f103;
	add.s64 	%rd213, %rd197, %rd8;
	shl.b64 	%rd214, %rd213, 2;
	add.s64 	%rd215, %rd4, %rd214;
	mul.f32 	%f105, %f6, %f94;
	atom.global.add.f32 	%f106, [%rd215], %f105;
	add.s64 	%rd216, %rd197, %rd11;
	shl.b64 	%rd217, %rd216, 2;
	add.s64 	%rd218, %rd4, %rd217;
	mul.f32 	%f107, %f7, %f94;
	atom.global.add.f32 	%f108, [%rd218], %f107;
	add.s64 	%rd219, %rd197, %rd10;
	shl.b64 	%rd220, %rd219, 2;
	add.s64 	%rd221, %rd4, %rd220;
	mul.f32 	%f109, %f8, %f94;
	atom.global.add.f32 	%f110, [%rd221], %f109;
	add.s32 	%r77, %r77, 2;
$L__BB1_9:
	and.b32  	%r62, %r37, 1;
	setp.eq.b32 	%p7, %r62, 1;
	not.pred 	%p8, %p7;
	@%p8 bra 	$L__BB1_11;
	mul.lo.s32 	%r63, %r77, %r38;
	mad.lo.s32 	%r64, %r77, %r39, %r66;
	cvt.s64.s32 	%rd222, %r64;
	add.s64 	%rd223, %rd222, %rd5;
	shl.b64 	%rd224, %rd223, 2;
	add.s64 	%rd225, %rd1, %rd224;
	ld.global.nc.f32 	%f111, [%rd225];
	cvt.s64.s32 	%rd226, %r63;
	add.s64 	%rd227, %rd226, %rd12;
	shl.b64 	%rd228, %rd227, 2;
	add.s64 	%rd229, %rd4, %rd228;
	mul.f32 	%f112, %f1, %f111;
	atom.global.add.f32 	%f113, [%rd229], %f112;
	add.s64 	%rd230, %rd226, %rd13;
	shl.b64 	%rd231, %rd230, 2;
	add.s64 	%rd232, %rd4, %rd231;
	mul.f32 	%f114, %f2, %f111;
	atom.global.add.f32 	%f115, [%rd232], %f114;
	add.s64 	%rd233, %rd226, %rd6;
	shl.b64 	%rd234, %rd233, 2;
	add.s64 	%rd235, %rd4, %rd234;
	mul.f32 	%f116, %f3, %f111;
	atom.global.add.f32 	%f117, [%rd235], %f116;
	add.s64 	%rd236, %rd226, %rd9;
	shl.b64 	%rd237, %rd236, 2;
	add.s64 	%rd238, %rd4, %rd237;
	mul.f32 	%f118, %f4, %f111;
	atom.global.add.f32 	%f119, [%rd238], %f118;
	add.s64 	%rd239, %rd226, %rd7;
	shl.b64 	%rd240, %rd239, 2;
	add.s64 	%rd241, %rd4, %rd240;
	mul.f32 	%f120, %f5, %f111;
	atom.global.add.f32 	%f121, [%rd241], %f120;
	add.s64 	%rd242, %rd226, %rd8;
	shl.b64 	%rd243, %rd242, 2;
	add.s64 	%rd244, %rd4, %rd243;
	mul.f32 	%f122, %f6, %f111;
	atom.global.add.f32 	%f123, [%rd244], %f122;
	add.s64 	%rd245, %rd226, %rd11;
	shl.b64 	%rd246, %rd245, 2;
	add.s64 	%rd247, %rd4, %rd246;
	mul.f32 	%f124, %f7, %f111;
	atom.global.add.f32 	%f125, [%rd247], %f124;
	add.s64 	%rd248, %rd226, %rd10;
	shl.b64 	%rd249, %rd248, 2;
	add.s64 	%rd250, %rd4, %rd249;
	mul.f32 	%f126, %f8, %f111;
	atom.global.add.f32 	%f127, [%rd250], %f126;
$L__BB1_11:
	mov.u32 	%r65, %ntid.x;
	add.s32 	%r66, %r66, %r65;
	setp.lt.s32 	%p9, %r66, %r39;
	@%p9 bra 	$L__BB1_3;
$L__BB1_12:
	ret;

}


// ===== COMPILED SASS (sm_100) =====

	.target	sm_100

	.elftype	@"ET_EXEC"


//--------------------- .note.nv.tkinfo           --------------------------
	.section	.note.nv.tkinfo,"",@"SHT_NOTE"
	.sectionflags	@"SHF_NOTE_NV_TKINFO"
	.tkinfo
        /*0018*/ 	.word	0x00000002
        /*0030*/ 	.string	""
        /*0030*/ 	.string	"ptxas"
        /*0030*/ 	.string	"Cuda compilation tools, release 13.0, V13.0.88"
        /*0030*/ 	.string	"Build cuda_13.0.r13.0/compiler.36424714_0"
        /*0030*/ 	.string	"-arch sm_100 -m 64 "



//--------------------- .note.nv.cuinfo           --------------------------
	.section	.note.nv.cuinfo,"",@"SHT_NOTE"
	.sectionflags	@"SHF_NOTE_NV_CUINFO"
        /*0018*/ 	.short	0x0002
        /*001a*/ 	.short	0x0064
        /*001c*/ 	.short	0x0082
	.zero		2


//--------------------- .nv.info                  --------------------------
	.section	.nv.info,"",@"SHT_CUDA_INFO"
	.align	4


	//----- nvinfo : EIATTR_REGCOUNT
	.align		4
        /*0000*/ 	.byte	0x04, 0x2f
        /*0002*/ 	.short	(.L_1 - .L_0)
	.align		4
.L_0:
        /*0004*/ 	.word	index@(_Z27trilinear_devoxelize_kerneliiiiiibPKfS0_PiPfS2_)
        /*0008*/ 	.word	0x00000020


	//----- nvinfo : EIATTR_FRAME_SIZE
	.align		4
.L_1:
        /*000c*/ 	.byte	0x04, 0x11
        /*000e*/ 	.short	(.L_3 - .L_2)
	.align		4
.L_2:
        /*0010*/ 	.word	index@(_Z27trilinear_devoxelize_kerneliiiiiibPKfS0_PiPfS2_)
        /*0014*/ 	.word	0x00000000


	//----- nvinfo : EIATTR_REGCOUNT
	.align		4
.L_3:
        /*0018*/ 	.byte	0x04, 0x2f
        /*001a*/ 	.short	(.L_5 - .L_4)
	.align		4
.L_4:
        /*001c*/ 	.word	index@(_Z32trilinear_devoxelize_grad_kerneliiiiPKiPKfS2_Pf)
        /*0020*/ 	.word	0x00000030


	//----- nvinfo : EIATTR_FRAME_SIZE
	.align		4
.L_5:
        /*0024*/ 	.byte	0x04, 0x11
        /*0026*/ 	.short	(.L_7 - .L_6)
	.align		4
.L_6:
        /*0028*/ 	.word	index@(_Z32trilinear_devoxelize_grad_kerneliiiiPKiPKfS2_Pf)
        /*002c*/ 	.word	0x00000000


	//----- nvinfo : EIATTR_MIN_STACK_SIZE
	.align		4
.L_7:
        /*0030*/ 	.byte	0x04, 0x12
        /*0032*/ 	.short	(.L_9 - .L_8)
	.align		4
.L_8:
        /*0034*/ 	.word	index@(_Z32trilinear_devoxelize_grad_kerneliiiiPKiPKfS2_Pf)
        /*0038*/ 	.word	0x00000000


	//----- nvinfo : EIATTR_MIN_STACK_SIZE
	.align		4
.L_9:
        /*003c*/ 	.byte	0x04, 0x12
        /*003e*/ 	.short	(.L_11 - .L_10)
	.align		4
.L_10:
        /*0040*/ 	.word	index@(_Z27trilinear_devoxelize_kerneliiiiiibPKfS0_PiPfS2_)
        /*0044*/ 	.word	0x00000000
.L_11:


//--------------------- .nv.compat                --------------------------
	.section	.nv.compat,"",@"SHT_CUDA_COMPAT_INFO"
	.align	4
        /*0000*/ 	.byte	0x02, 0x09, 0x00, 0x00, 0x02, 0x02, 0x01, 0x00, 0x02, 0x05, 0x05, 0x00, 0x03, 0x07, 0x01, 0x01
        /*0010*/ 	.byte	0x02, 0x03, 0x00, 0x00, 0x02, 0x06, 0x01, 0x00, 0x04, 0x0b, 0x08, 0x00, 0x09, 0x00, 0x00, 0x00
        /*0020*/ 	.byte	0x00, 0x00, 0x00, 0x00


//--------------------- .nv.info._Z32trilinear_devoxelize_grad_kerneliiiiPKiPKfS2_Pf --------------------------
	.section	.nv.info._Z32trilinear_devoxelize_grad_kerneliiiiPKiPKfS2_Pf,"",@"SHT_CUDA_INFO"
	.sectionflags	@""
	.align	4


	//----- nvinfo : EIATTR_CUDA_API_VERSION
	.align		4
        /*0000*/ 	.byte	0x04, 0x37
        /*0002*/ 	.short	(.L_13 - .L_12)
.L_12:
        /*0004*/ 	.word	0x00000082


	//----- nvinfo : EIATTR_KPARAM_INFO
	.align		4
.L_13:
        /*0008*/ 	.byte	0x04, 0x17
        /*000a*/ 	.short	(.L_15 - .L_14)
.L_14:
        /*000c*/ 	.word	0x00000000
        /*0010*/ 	.short	0x0007
        /*0012*/ 	.short	0x0028
        /*0014*/ 	.byte	0x00, 0xf5, 0x21, 0x00


	//----- nvinfo : EIATTR_KPARAM_INFO
	.align		4
.L_15:
        /*0018*/ 	.byte	0x04, 0x17
        /*001a*/ 	.short	(.L_17 - .L_16)
.L_16:
        /*001c*/ 	.word	0x00000000
        /*0020*/ 	.short	0x0006
        /*0022*/ 	.short	0x0020
        /*0024*/ 	.byte	0x00, 0xf5, 0x21, 0x00


	//----- nvinfo : EIATTR_KPARAM_INFO
	.align		4
.L_17:
        /*0028*/ 	.byte	0x04, 0x17
        /*002a*/ 	.short	(.L_19 - .L_18)
.L_18:
        /*002c*/ 	.word	0x00000000
        /*0030*/ 	.short	0x0005
        /*0032*/ 	.short	0x0018
        /*0034*/ 	.byte	0x00, 0xf5, 0x21, 0x00


	//----- nvinfo : EIATTR_KPARAM_INFO
	.align		4
.L_19:
        /*0038*/ 	.byte	0x04, 0x17
        /*003a*/ 	.short	(.L_21 - .L_20)
.L_20:
        /*003c*/ 	.word	0x00000000
        /*0040*/ 	.short	0x0004
        /*0042*/ 	.short	0x0010
        /*0044*/ 	.byte	0x00, 0xf5, 0x21, 0x00


	//----- nvinfo : EIATTR_KPARAM_INFO
	.align		4
.L_21:
        /*0048*/ 	.byte	0x04, 0x17
        /*004a*/ 	.short	(.L_23 - .L_22)
.L_22:
        /*004c*/ 	.word	0x00000000
        /*0050*/ 	.short	0x0003
        /*0052*/ 	.short	0x000c
        /*0054*/ 	.byte	0x00, 0xf0, 0x11, 0x00


	//----- nvinfo : EIATTR_KPARAM_INFO
	.align		4
.L_23:
        /*0058*/ 	.byte	0x04, 0x17
        /*005a*/ 	.short	(.L_25 - .L_24)
.L_24:
        /*005c*/ 	.word	0x00000000
        /*0060*/ 	.short	0x0002
        /*0062*/ 	.short	0x0008
        /*0064*/ 	.byte	0x00, 0xf0, 0x11, 0x00


	//----- nvinfo : EIATTR_KPARAM_INFO
	.align		4
.L_25:
        /*0068*/ 	.byte	0x04, 0x17
        /*006a*/ 	.short	(.L_27 - .L_26)
.L_26:
        /*006c*/ 	.word	0x00000000
        /*0070*/ 	.short	0x0001
        /*0072*/ 	.short	0x0004
        /*0074*/ 	.byte	0x00, 0xf0, 0x11, 0x00


	//----- nvinfo : EIATTR_KPARAM_INFO
	.align		4
.L_27:
        /*0078*/ 	.byte	0x04, 0x17
        /*007a*/ 	.short	(.L_29 - .L_28)
.L_28:
        /*007c*/ 	.word	0x00000000
        /*0080*/ 	.short	0x0000
        /*0082*/ 	.short	0x0000
        /*0084*/ 	.byte	0x00, 0xf0, 0x11, 0x00


	//----- nvinfo : EIATTR_SPARSE_MMA_MASK
	.align		4
.L_29:
        /*0088*/ 	.byte	0x03, 0x50
        /*008a*/ 	.short	0x0000


	//----- nvinfo : EIATTR_MAXREG_COUNT
	.align		4
        /*008c*/ 	.byte	0x03, 0x1b
        /*008e*/ 	.short	0x00ff


	//----- nvinfo : EIATTR_MERCURY_ISA_VERSION
	.align		4
        /*0090*/ 	.byte	0x03, 0x5f
        /*0092*/ 	.short	0x0101


	//----- nvinfo : EIATTR_VRC_CTA_INIT_COUNT
	.align		4
        /*0094*/ 	.byte	0x02, 0x4a
	.zero		1
	.zero		1


	//----- nvinfo : EIATTR_EXIT_INSTR_OFFSETS
	.align		4
        /*0098*/ 	.byte	0x04, 0x1c
        /*009a*/ 	.short	(.L_31 - .L_30)


	//   ....[0]....
.L_30:
        /*009c*/ 	.word	0x00000100


	//   ....[1]....
        /*00a0*/ 	.word	0x00000130


	//   ....[2]....
        /*00a4*/ 	.word	0x00001fb0


	//----- nvinfo : EIATTR_CRS_STACK_SIZE
	.align		4
.L_31:
        /*00a8*/ 	.byte	0x04, 0x1e
        /*00aa*/ 	.short	(.L_33 - .L_32)
.L_32:
        /*00ac*/ 	.word	0x00000000


	//----- nvinfo : EIATTR_CBANK_PARAM_SIZE
	.align		4
.L_33:
        /*00b0*/ 	.byte	0x03, 0x19
        /*00b2*/ 	.short	0x0030


	//----- nvinfo : EIATTR_PARAM_CBANK
	.align		4
        /*00b4*/ 	.byte	0x04, 0x0a
        /*00b6*/ 	.short	(.L_35 - .L_34)
	.align		4
.L_34:
        /*00b8*/ 	.word	index@(.nv.constant0._Z32trilinear_devoxelize_grad_kerneliiiiPKiPKfS2_Pf)
        /*00bc*/ 	.short	0x0380
        /*00be*/ 	.short	0x0030


	//----- nvinfo : EIATTR_SW_WAR
	.align		4
.L_35:
        /*00c0*/ 	.byte	0x04, 0x36
        /*00c2*/ 	.short	(.L_37 - .L_36)
.L_36:
        /*00c4*/ 	.word	0x00000008
.L_37:


//--------------------- .nv.info._Z27trilinear_devoxelize_kerneliiiiiibPKfS0_PiPfS2_ --------------------------
	.section	.nv.info._Z27trilinear_devoxelize_kerneliiiiiibPKfS0_PiPfS2_,"",@"SHT_CUDA_INFO"
	.sectionflags	@""
	.align	4


	//----- nvinfo : EIATTR_CUDA_API_VERSION
	.align		4
        /*0000*/ 	.byte	0x04, 0x37
        /*0002*/ 	.short	(.L_39 - .L_38)
.L_38:
        /*0004*/ 	.word	0x00000082


	//----- nvinfo : EIATTR_KPARAM_INFO
	.align		4
.L_39:
        /*0008*/ 	.byte	0x04, 0x17
        /*000a*/ 	.short	(.L_41 - .L_40)
.L_40:
        /*000c*/ 	.word	0x00000000
        /*0010*/ 	.short	0x000b
        /*0012*/ 	.short	0x0040
        /*0014*/ 	.byte	0x00, 0xf5, 0x21, 0x00


	//----- nvinfo : EIATTR_KPARAM_INFO
	.align		4
.L_41:
        /*0018*/ 	.byte	0x04, 0x17
        /*001a*/ 	.short	(.L_43 - .L_42)
.L_42:
        /*001c*/ 	.word	0x00000000
        /*0020*/ 	.short	0x000a
        /*0022*/ 	.short	0x0038
        /*0024*/ 	.byte	0x00, 0xf5, 0x21, 0x00


	//----- nvinfo : EIATTR_KPARAM_INFO
	.align		4
.L_43:
        /*0028*/ 	.byte	0x04, 0x17
        /*002a*/ 	.short	(.L_45 - .L_44)
.L_44:
        /*002c*/ 	.word	0x00000000
        /*0030*/ 	.short	0x0009
        /*0032*/ 	.short	0x0030
        /*0034*/ 	.byte	0x00, 0xf5, 0x21, 0x00


	//----- nvinfo : EIATTR_KPARAM_INFO
	.align		4
.L_45:
        /*0038*/ 	.byte	0x04, 0x17
        /*003a*/ 	.short	(.L_47 - .L_46)
.L_46:
        /*003c*/ 	.word	0x00000000
        /*0040*/ 	.short	0x0008
        /*0042*/ 	.short	0x0028
        /*0044*/ 	.byte	0x00, 0xf5, 0x21, 0x00


	//----- nvinfo : EIATTR_KPARAM_INFO
	.align		4
.L_47:
        /*0048*/ 	.byte	0x04, 0x17
        /*004a*/ 	.short	(.L_49 - .L_48)
.L_48:
        /*004c*/ 	.word	0x00000000
        /*0050*/ 	.short	0x0007
        /*0052*/ 	.short	0x0020
        /*0054*/ 	.byte	0x00, 0xf5, 0x21, 0x00


	//----- nvinfo : EIATTR_KPARAM_INFO
	.align		4
.L_49:
        /*0058*/ 	.byte	0x04, 0x17
        /*005a*/ 	.short	(.L_51 - .L_50)
.L_50:
        /*005c*/ 	.word	0x00000000
        /*0060*/ 	.short	0x0006
        /*0062*/ 	.short	0x0018
        /*0064*/ 	.byte	0x00, 0xf0, 0x05, 0x00


	//----- nvinfo : EIATTR_KPARAM_INFO
	.align		4
.L_51:
        /*0068*/ 	.byte	0x04, 0x17
        /*006a*/ 	.short	(.L_53 - .L_52)
.L_52:
        /*006c*/ 	.word	0x00000000
        /*0070*/ 	.short	0x0005
        /*0072*/ 	.short	0x0014
        /*0074*/ 	.byte	0x00, 0xf0, 0x11, 0x00


	//----- nvinfo : EIATTR_KPARAM_INFO
	.align		4
.L_53:
        /*0078*/ 	.byte	0x04, 0x17
        /*007a*/ 	.short	(.L_55 - .L_54)
.L_54:
        /*007c*/ 	.word	0x00000000
        /*0080*/ 	.short	0x0004
        /*0082*/ 	.short	0x0010
        /*0084*/ 	.byte	0x00, 0xf0, 0x11, 0x00


	//----- nvinfo : EIATTR_KPARAM_INFO
	.align		4
.L_55:
        /*0088*/ 	.byte	0x04, 0x17
        /*008a*/ 	.short	(.L_57 - .L_56)
.L_56:
        /*008c*/ 	.word	0x00000000
        /*0090*/ 	.short	0x0003
        /*0092*/ 	.short	0x000c
        /*0094*/ 	.byte	0x00, 0xf0, 0x11, 0x00


	//----- nvinfo : EIATTR_KPARAM_INFO
	.align		4
.L_57:
        /*0098*/ 	.byte	0x04, 0x17
        /*009a*/ 	.short	(.L_59 - .L_58)
.L_58:
        /*009c*/ 	.word	0x00000000
        /*00a0*/ 	.short	0x0002
        /*00a2*/ 	.short	0x0008
        /*00a4*/ 	.byte	0x00, 0xf0, 0x11, 0x00


	//----- nvinfo : EIATTR_KPARAM_INFO
	.align		4
.L_59:
        /*00a8*/ 	.byte	0x04, 0x17
        /*00aa*/ 	.short	(.L_61 - .L_60)
.L_60:
        /*00ac*/ 	.word	0x00000000
        /*00b0*/ 	.short	0x0001
        /*00b2*/ 	.short	0x0004
        /*00b4*/ 	.byte	0x00, 0xf0, 0x11, 0x00


	//----- nvinfo : EIATTR_KPARAM_INFO
	.align		4
.L_61:
        /*00b8*/ 	.byte	0x04, 0x17
        /*00ba*/ 	.short	(.L_63 - .L_62)
.L_62:
        /*00bc*/ 	.word	0x00000000
        /*00c0*/ 	.short	0x0000
        /*00c2*/ 	.short	0x0000
        /*00c4*/ 	.byte	0x00, 0xf0, 0x11, 0x00


	//----- nvinfo : EIATTR_SPARSE_MMA_MASK
	.align		4
.L_63:
        /*00c8*/ 	.byte	0x03, 0x50
        /*00ca*/ 	.short	0x0000


	//----- nvinfo : EIATTR_MAXREG_COUNT
	.align		4
        /*00cc*/ 	.byte	0x03, 0x1b
        /*00ce*/ 	.short	0x00ff


	//----- nvinfo : EIATTR_MERCURY_ISA_VERSION
	.align		4
        /*00d0*/ 	.byte	0x03, 0x5f
        /*00d2*/ 	.short	0x0101


	//----- nvinfo : EIATTR_VRC_CTA_INIT_COUNT
	.align		4
        /*00d4*/ 	.byte	0x02, 0x4a
	.zero		1
	.zero		1


	//----- nvinfo : EIATTR_EXIT_INSTR_OFFSETS
	.align		4
        /*00d8*/ 	.byte	0x04, 0x1c
        /*00da*/ 	.short	(.L_65 - .L_64)


	//   ....[0]....
.L_64:
        /*00dc*/ 	.word	0x00000150


	//   ....[1]....
        /*00e0*/ 	.word	0x000010e0


	//   ....[2]....
        /*00e4*/ 	.word	0x00001d10


	//   ....[3]....
        /*00e8*/ 	.word	0x00001d50


	//   ....[4]....
        /*00ec*/ 	.word	0x000023e0


	//----- nvinfo : EIATTR_CRS_STACK_SIZE
	.align		4
.L_65:
        /*00f0*/ 	.byte	0x04, 0x1e
        /*00f2*/ 	.short	(.L_67 - .L_66)
.L_66:
        /*00f4*/ 	.word	0x00000000


	//----- nvinfo : EIATTR_CBANK_PARAM_SIZE
	.align		4
.L_67:
        /*00f8*/ 	.byte	0x03, 0x19
        /*00fa*/ 	.short	0x0048


	//----- nvinfo : EIATTR_PARAM_CBANK
	.align		4
        /*00fc*/ 	.byte	0x04, 0x0a
        /*00fe*/ 	.short	(.L_69 - .L_68)
	.align		4
.L_68:
        /*0100*/ 	.word	index@(.nv.constant0._Z27trilinear_devoxelize_kerneliiiiiibPKfS0_PiPfS2_)
        /*0104*/ 	.short	0x0380
        /*0106*/ 	.short	0x0048


	//----- nvinfo : EIATTR_SW_WAR
	.align		4
.L_69:
        /*0108*/ 	.byte	0x04, 0x36
        /*010a*/ 	.short	(.L_71 - .L_70)
.L_70:
        /*010c*/ 	.word	0x00000008
.L_71:


//--------------------- .nv.callgraph             --------------------------
	.section	.nv.callgraph,"",@"SHT_CUDA_CALLGRAPH"
	.align	4
	.sectionentsize	8
	.align		4
        /*0000*/ 	.word	0x00000000
	.align		4
        /*0004*/ 	.word	0xffffffff
	.align		4
        /*0008*/ 	.word	0x00000000
	.align		4
        /*000c*/ 	.word	0xfffffffe
	.align		4
        /*0010*/ 	.word	0x00000000
	.align		4
        /*0014*/ 	.word	0xfffffffd
	.align		4
        /*0018*/ 	.word	0x00000000
	.align		4
        /*001c*/ 	.word	0xfffffffc


//--------------------- .text._Z32trilinear_devoxelize_grad_kerneliiiiPKiPKfS2_Pf --------------------------
	.section	.text._Z32trilinear_devoxelize_grad_kerneliiiiPKiPKfS2_Pf,"ax",@progbits
	.align	128
        .global         _Z32trilinear_devoxelize_grad_kerneliiiiPKiPKfS2_Pf
        .type           _Z32trilinear_devoxelize_grad_kerneliiiiPKiPKfS2_Pf,@function
        .size           _Z32trilinear_devoxelize_grad_kerneliiiiPKiPKfS2_Pf,(.L_x_21 - _Z32trilinear_devoxelize_grad_kerneliiiiPKiPKfS2_Pf)
        .other          _Z32trilinear_devoxelize_grad_kerneliiiiPKiPKfS2_Pf,@"STO_CUDA_ENTRY STV_DEFAULT"
_Z32trilinear_devoxelize_grad_kerneliiiiPKiPKfS2_Pf:
.text._Z32trilinear_devoxelize_grad_kerneliiiiPKiPKfS2_Pf:
[----:B------:R-:W-:Y:S01]  /*0000*/  LDC R1, c[0x0][0x37c] ;  /* 0x0000df00ff017b82 */ /* 0x000fe20000000800 */
[----:B------:R-:W0:Y:S07]  /*0010*/  S2R R0, SR_TID.X ;  /* 0x0000000000007919 */ /* 0x000e2e0000002100 */
[----:B------:R-:W1:Y:S01]  /*0020*/  S2UR UR11, SR_CTAID.X ;  /* 0x00000000000b79c3 */ /* 0x000e620000002500 */
[----:B------:R-:W1:Y:S01]  /*0030*/  LDCU.64 UR12, c[0x0][0x388] ;  /* 0x00007100ff0c77ac */ /* 0x000e620008000a00 */
[----:B------:R-:W2:Y:S01]  /*0040*/  LDCU UR17, c[0x0][0x384] ;  /* 0x00007080ff1177ac */ /* 0x000ea20008000800 */
[----:B------:R-:W3:Y:S01]  /*0050*/  LDCU.128 UR4, c[0x0][0x390] ;  /* 0x00007200ff0477ac */ /* 0x000ee20008000c00 */
[----:B------:R-:W4:Y:S01]  /*0060*/  LDCU.64 UR8, c[0x0][0x3a8] ;  /* 0x00007500ff0877ac */ /* 0x000f220008000a00 */
[----:B-1----:R-:W-:-:S02]  /*0070*/  UIMAD UR10, UR11, UR13, URZ ;  /* 0x0000000d0b0a72a4 */ /* 0x002fc4000f8e02ff */
[----:B--2---:R-:W-:Y:S02]  /*0080*/  UIMAD UR11, UR11, UR17, URZ ;  /* 0x000000110b0b72a4 */ /* 0x004fe4000f8e02ff */
[----:B------:R-:W-:Y:S02]  /*0090*/  USHF.L.U32 UR10, UR10, 0x3, URZ ;  /* 0x000000030a0a7899 */ /* 0x000fe400080006ff */
[----:B------:R-:W-:Y:S01]  /*00a0*/  UIMAD UR12, UR11, UR12, URZ ;  /* 0x0000000c0b0c72a4 */ /* 0x000fe2000f8e02ff */
[----:B0-----:R-:W-:Y:S01]  /*00b0*/  ISETP.GE.AND P0, PT, R0, UR13, PT ;  /* 0x0000000d00007c0c */ /* 0x001fe2000bf06270 */
[----:B------:R-:W-:Y:S02]  /*00c0*/  UIMAD UR11, UR11, UR13, URZ ;  /* 0x0000000d0b0b72a4 */ /* 0x000fe4000f8e02ff */
[----:B---3--:R-:W-:Y:S02]  /*00d0*/  UIMAD.WIDE UR4, UR10, 0x4, UR4 ;  /* 0x000000040a0478a5 */ /* 0x008fe4000f8e0204 */
[----:B------:R-:W-:-:S02]  /*00e0*/  UIMAD.WIDE UR6, UR10, 0x4, UR6 ;  /* 0x000000040a0678a5 */ /* 0x000fc4000f8e0206 */
[----:B----4-:R-:W-:-:S06]  /*00f0*/  UIMAD.WIDE UR8, UR12, 0x4, UR8 ;  /* 0x000000040c0878a5 */ /* 0x010fcc000f8e0208 */
[----:B------:R-:W-:Y:S06]  /*0100*/  @P0 EXIT ;  /* 0x000000000000094d */ /* 0x000fec0003800000 */
[----:B------:R-:W-:-:S06]  /*0110*/  UISETP.GE.AND UP0, UPT, UR17, 0x1, UPT ;  /* 0x000000011100788c */ /* 0x000fcc000bf06270 */
[----:B------:R-:W-:-:S13]  /*0120*/  PLOP3.LUT P0, PT, PT, PT, UP0, 0x80, 0x8 ;  /* 0x000000000008781c */ /* 0x000fda0003f0f008 */
[----:B------:R-:W-:Y:S05]  /*0130*/  @!P0 EXIT ;  /* 0x000000000000894d */ /* 0x000fea0003800000 */
[----:B------:R-:W-:Y:S01]  /*0140*/  ULOP3.LUT UR10, UR17, 0x7ffffffc, URZ, 0xc0, !UPT ;  /* 0x7ffffffc110a7892 */ /* 0x000fe2000f8ec0ff */
[----:B------:R-:W0:Y:S01]  /*0150*/  LDCU.64 UR14, c[0x0][0x358] ;  /* 0x00006b00ff0e77ac */ /* 0x000e220008000a00 */
[----:B------:R-:W1:Y:S01]  /*0160*/  LDCU.64 UR18, c[0x0][0x3a0] ;  /* 0x00007400ff1277ac */ /* 0x000e620008000a00 */
[----:B------:R-:W-:Y:S02]  /*0170*/  USHF.R.S32.HI UR16, URZ, 0x1f, UR11 ;  /* 0x0000001fff107899 */ /* 0x000fe4000801140b */
[----:B------:R-:W-:-:S12]  /*0180*/  UIADD3 UR13, UPT, UPT, -UR10, URZ, URZ ;  /* 0x000000ff0a0d7290 */ /* 0x000fd8000fffe1ff */
.L_x_4:
[----:B------:R-:W2:Y:S01]  /*0190*/  LDC R3, c[0x0][0x38c] ;  /* 0x0000e300ff037b82 */ /* 0x000ea20000000800 */
[----:B-1---5:R-:W-:Y:S02]  /*01a0*/  IMAD.MOV.U32 R17, RZ, RZ, 0x4 ;  /* 0x00000004ff117424 */ /* 0x022fe400078e00ff */
[----:B------:R-:W-:Y:S02]  /*01b0*/  IMAD.MOV.U32 R29, RZ, RZ, 0x4 ;  /* 0x00000004ff1d7424 */ /* 0x000fe400078e00ff */
[----:B------:R-:W-:Y:S02]  /*01c0*/  IMAD.MOV.U32 R7, RZ, RZ, 0x4 ;  /* 0x00000004ff077424 */ /* 0x000fe400078e00ff */
[----:B------:R-:W-:Y:S02]  /*01d0*/  IMAD.MOV.U32 R11, RZ, RZ, 0x4 ;  /* 0x00000004ff0b7424 */ /* 0x000fe400078e00ff */
[----:B------:R-:W-:-:S04]  /*01e0*/  IMAD.WIDE.U32 R6, R0, R7, UR4 ;  /* 0x0000000400067e25 */ /* 0x000fc8000f8e0007 */
[--C-:B--2---:R-:W-:Y:S01]  /*01f0*/  IMAD.IADD R36, R0, 0x1, R3.reuse ;  /* 0x0000000100247824 */ /* 0x104fe200078e0203 */
[----:B0-----:R-:W5:Y:S01]  /*0200*/  LDG.E.CONSTANT R2, desc[UR14][R6.64] ;  /* 0x0000000e06027981 */ /* 0x001f62000c1e9900 */
[----:B------:R-:W-:Y:S02]  /*0210*/  IMAD.MOV.U32 R15, RZ, RZ, 0x4 ;  /* 0x00000004ff0f7424 */ /* 0x000fe400078e00ff */
[----:B------:R-:W-:Y:S02]  /*0220*/  IMAD.IADD R40, R36, 0x1, R3 ;  /* 0x0000000124287824 */ /* 0x000fe400078e0203 */
[----:B------:R-:W-:-:S04]  /*0230*/  IMAD.WIDE.U32 R10, R0, R11, UR6 ;  /* 0x00000006000a7e25 */ /* 0x000fc8000f8e000b */
[----:B------:R-:W-:Y:S01]  /*0240*/  IMAD.IADD R28, R40, 0x1, R3 ;  /* 0x00000001281c7824 */ /* 0x000fe200078e0203 */
[----:B------:R-:W5:Y:S01]  /*0250*/  LDG.E.CONSTANT R5, desc[UR14][R10.64] ;  /* 0x0000000e0a057981 */ /* 0x000f62000c1e9900 */
[----:B------:R-:W-:Y:S02]  /*0260*/  IMAD.MOV.U32 R41, RZ, RZ, 0x4 ;  /* 0x00000004ff297424 */ /* 0x000fe400078e00ff */
[----:B------:R-:W-:-:S04]  /*0270*/  IMAD.WIDE R16, R28, R17, UR4 ;  /* 0x000000041c107e25 */ /* 0x000fc8000f8e0211 */
[----:B------:R-:W-:-:S04]  /*0280*/  IMAD.WIDE R28, R28, R29, UR6 ;  /* 0x000000061c1c7e25 */ /* 0x000fc8000f8e021d */
[----:B------:R-:W-:-:S04]  /*0290*/  IMAD.WIDE R34, R3, 0x4, R16 ;  /* 0x0000000403227825 */ /* 0x000fc800078e0210 */
[----:B------:R-:W-:-:S04]  /*02a0*/  IMAD.WIDE R20, R3, 0x4, R28 ;  /* 0x0000000403147825 */ /* 0x000fc800078e021c */
[C---:B------:R-:W-:Y:S01]  /*02b0*/  IMAD.WIDE R32, R3.reuse, 0x4, R34 ;  /* 0x0000000403207825 */ /* 0x040fe200078e0222 */
[----:B------:R-:W5:Y:S03]  /*02c0*/  LDG.E.CONSTANT R12, desc[UR14][R20.64] ;  /* 0x0000000e140c7981 */ /* 0x000f66000c1e9900 */
[C---:B------:R-:W-:Y:S01]  /*02d0*/  IMAD.WIDE R26, R3.reuse, 0x4, R20 ;  /* 0x00000004031a7825 */ /* 0x040fe200078e0214 */
[----:B------:R-:W2:Y:S03]  /*02e0*/  LDG.E.CONSTANT R13, desc[UR14][R32.64] ;  /* 0x0000000e200d7981 */ /* 0x000ea6000c1e9900 */
[----:B------:R-:W-:-:S04]  /*02f0*/  IMAD.WIDE R24, R3, 0x4, R32 ;  /* 0x0000000403187825 */ /* 0x000fc800078e0220 */
[----:B------:R-:W-:-:S04]  /*0300*/  IMAD.WIDE R22, R3, 0x4, R26 ;  /* 0x0000000403167825 */ /* 0x000fc800078e021a */
[----:B------:R-:W-:-:S04]  /*0310*/  IMAD.WIDE.U32 R14, R40, R15, UR4 ;  /* 0x00000004280e7e25 */ /* 0x000fc8000f8e000f */
[C---:B------:R-:W-:Y:S02]  /*0320*/  IMAD.WIDE R8, R3.reuse, 0x4, R6 ;  /* 0x0000000403087825 */ /* 0x040fe400078e0206 */
[----:B------:R-:W3:Y:S02]  /*0330*/  LDG.E.CONSTANT R7, desc[UR14][R14.64] ;  /* 0x0000000e0e077981 */ /* 0x000ee4000c1e9900 */
[C---:B------:R-:W-:Y:S02]  /*0340*/  IMAD.WIDE R18, R3.reuse, 0x4, R10 ;  /* 0x0000000403127825 */ /* 0x040fe400078e020a */
[----:B------:R-:W4:Y:S02]  /*0350*/  LDG.E.CONSTANT R11, desc[UR14][R34.64] ;  /* 0x0000000e220b7981 */ /* 0x000f24000c1e9900 */
[----:B------:R-:W-:Y:S02]  /*0360*/  IMAD.WIDE.U32 R40, R40, R41, UR6 ;  /* 0x0000000628287e25 */ /* 0x000fe4000f8e0029 */
[----:B------:R-:W5:Y:S02]  /*0370*/  LDG.E.CONSTANT R4, desc[UR14][R8.64] ;  /* 0x0000000e08047981 */ /* 0x000f64000c1e9900 */
[----:B------:R-:W-:-:S02]  /*0380*/  IMAD.WIDE R38, R3, 0x4, R24 ;  /* 0x0000000403267825 */ /* 0x000fc400078e0218 */
[----:B------:R0:W5:Y:S02]  /*0390*/  LDG.E.CONSTANT R6, desc[UR14][R18.64] ;  /* 0x0000000e12067981 */ /* 0x000164000c1e9900 */
[----:B------:R-:W-:Y:S02]  /*03a0*/  IMAD.WIDE R30, R3, 0x4, R22 ;  /* 0x00000004031e7825 */ /* 0x000fe400078e0216 */
[----:B------:R-:W5:Y:S04]  /*03b0*/  LDG.E.CONSTANT R14, desc[UR14][R26.64] ;  /* 0x0000000e1a0e7981 */ /* 0x000f68000c1e9900 */
[----:B------:R-:W5:Y:S01]  /*03c0*/  LDG.E.CONSTANT R9, desc[UR14][R16.64] ;  /* 0x0000000e10097981 */ /* 0x000f62000c1e9900 */
[----:B0-----:R-:W0:Y:S03]  /*03d0*/  LDC R19, c[0x0][0x384] ;  /* 0x0000e100ff137b82 */ /* 0x001e260000000800 */
[----:B------:R-:W5:Y:S04]  /*03e0*/  LDG.E.CONSTANT R8, desc[UR14][R40.64] ;  /* 0x0000000e28087981 */ /* 0x000f68000c1e9900 */
[----:B------:R-:W5:Y:S04]  /*03f0*/  LDG.E.CONSTANT R15, desc[UR14][R24.64] ;  /* 0x0000000e180f7981 */ /* 0x000f68000c1e9900 */
[----:B------:R-:W5:Y:S04]  /*0400*/  LDG.E.CONSTANT R16, desc[UR14][R22.64] ;  /* 0x0000000e16107981 */ /* 0x000f68000c1e9900 */
[----:B------:R-:W5:Y:S04]  /*0410*/  LDG.E.CONSTANT R17, desc[UR14][R38.64] ;  /* 0x0000000e26117981 */ /* 0x000f68000c1e9900 */
[----:B------:R-:W5:Y:S04]  /*0420*/  LDG.E.CONSTANT R18, desc[UR14][R30.64] ;  /* 0x0000000e1e127981 */ /* 0x000f68000c1e9900 */
[----:B------:R1:W5:Y:S01]  /*0430*/  LDG.E.CONSTANT R10, desc[UR14][R28.64] ;  /* 0x0000000e1c0a7981 */ /* 0x000362000c1e9900 */
[----:B0-----:R-:W-:Y:S01]  /*0440*/  ISETP.GE.U32.AND P0, PT, R19, 0x4, PT ;  /* 0x000000041300780c */ /* 0x001fe20003f06070 */
[----:B-1----:R-:W-:Y:S01]  /*0450*/  IMAD.MOV.U32 R29, RZ, RZ, RZ ;  /* 0x000000ffff1d7224 */ /* 0x002fe200078e00ff */
[----:B--2---:R-:W-:-:S02]  /*0460*/  SHF.R.S32.HI R28, RZ, 0x1f, R13 ;  /* 0x0000001fff1c7819 */ /* 0x004fc4000001140d */
[----:B---3--:R-:W-:Y:S02]  /*0470*/  SHF.R.S32.HI R20, RZ, 0x1f, R7 ;  /* 0x0000001fff147819 */ /* 0x008fe40000011407 */
[----:B----4-:R-:W-:-:S07]  /*0480*/  SHF.R.S32.HI R21, RZ, 0x1f, R11 ;  /* 0x0000001fff157819 */ /* 0x010fce000001140b */
[----:B------:R-:W-:Y:S05]  /*0490*/  @!P0 BRA `(.L_x_0) ;  /* 0x0000000c00cc8947 */ /* 0x000fea0003800000 */
[----:B------:R-:W0:Y:S01]  /*04a0*/  LDC R29, c[0x0][0x388] ;  /* 0x0000e200ff1d7b82 */ /* 0x000e220000000800 */
[----:B------:R-:W1:Y:S01]  /*04b0*/  LDCU UR10, c[0x0][0x388] ;  /* 0x00007100ff0a77ac */ /* 0x000e620008000800 */
[C-C-:B------:R-:W-:Y:S02]  /*04c0*/  IMAD R30, R3.reuse, 0x2, R0.reuse ;  /* 0x00000002031e7824 */ /* 0x140fe400078e0200 */
[--C-:B------:R-:W-:Y:S02]  /*04d0*/  IMAD R32, R3, 0x3, R0.reuse ;  /* 0x0000000303207824 */ /* 0x100fe400078e0200 */
[----:B------:R-:W-:Y:S02]  /*04e0*/  IMAD.MOV.U32 R38, RZ, RZ, RZ ;  /* 0x000000ffff267224 */ /* 0x000fe400078e00ff */
[----:B------:R-:W-:Y:S02]  /*04f0*/  IMAD.MOV.U32 R34, RZ, RZ, R0 ;  /* 0x000000ffff227224 */ /* 0x000fe400078e0000 */
[----:B------:R-:W-:-:S02]  /*0500*/  IMAD.U32 R31, RZ, RZ, UR13 ;  /* 0x0000000dff1f7e24 */ /* 0x000fc4000f8e00ff */
[----:B-1----:R-:W-:Y:S02]  /*0510*/  IMAD.U32 R40, RZ, RZ, UR10 ;  /* 0x0000000aff287e24 */ /* 0x002fe4000f8e00ff */
[C---:B0-----:R-:W-:Y:S02]  /*0520*/  IMAD.SHL.U32 R42, R29.reuse, 0x2, RZ ;  /* 0x000000021d2a7824 */ /* 0x041fe400078e00ff */
[----:B------:R-:W-:-:S07]  /*0530*/  IMAD R44, R29, 0x3, RZ ;  /* 0x000000031d2c7824 */ /* 0x000fce00078e02ff */
.L_x_1:
[----:B-1----:R-:W-:-:S04]  /*0540*/  IADD3 R22, P0, PT, R34, UR11, RZ ;  /* 0x0000000b22167c10 */ /* 0x002fc8000ff1e0ff */
[----:B------:R-:W-:Y:S02]  /*0550*/  LEA.HI.X.SX32 R23, R34, UR16, 0x1, P0 ;  /* 0x0000001022177c11 */ /* 0x000fe400080f0eff */
[----:B------:R-:W-:-:S04]  /*0560*/  LEA R24, P0, R22, UR18, 0x2 ;  /* 0x0000001216187c11 */ /* 0x000fc8000f8010ff */
[----:B------:R-:W-:-:S05]  /*0570*/  LEA.HI.X R25, R22, UR19, R23, 0x2, P0 ;  /* 0x0000001316197c11 */ /* 0x000fca00080f1417 */
[----:B------:R0:W2:Y:S01]  /*0580*/  LDG.E.CONSTANT R43, desc[UR14][R24.64] ;  /* 0x0000000e182b7981 */ /* 0x0000a2000c1e9900 */
[----:B------:R-:W-:Y:S02]  /*0590*/  SHF.R.S32.HI R45, RZ, 0x1f, R38 ;  /* 0x0000001fff2d7819 */ /* 0x000fe40000011426 */
[----:B-----5:R-:W-:Y:S02]  /*05a0*/  SHF.R.S32.HI R35, RZ, 0x1f, R2 ;  /* 0x0000001fff237819 */ /* 0x020fe40000011402 */
[----:B------:R-:W-:Y:S02]  /*05b0*/  IADD3 R23, P0, PT, R2, R38, RZ ;  /* 0x0000002602177210 */ /* 0x000fe40007f1e0ff */
[----:B------:R-:W-:-:S03]  /*05c0*/  SHF.R.S32.HI R37, RZ, 0x1f, R4 ;  /* 0x0000001fff257819 */ /* 0x000fc60000011404 */
[----:B------:R-:W-:Y:S01]  /*05d0*/  IMAD.X R26, R45, 0x1, R35, P0 ;  /* 0x000000012d1a7824 */ /* 0x000fe200000e0623 */
[----:B------:R-:W-:-:S04]  /*05e0*/  LEA R22, P0, R23, UR8, 0x2 ;  /* 0x0000000817167c11 */ /* 0x000fc8000f8010ff */
[----:B------:R-:W-:Y:S02]  /*05f0*/  LEA.HI.X R23, R23, UR9, R26, 0x2, P0 ;  /* 0x0000000917177c11 */ /* 0x000fe400080f141a */
[----:B------:R-:W-:-:S05]  /*0600*/  IADD3 R27, P0, PT, R4, R38, RZ ;  /* 0x00000026041b7210 */ /* 0x000fca0007f1e0ff */
[----:B0-----:R-:W-:Y:S01]  /*0610*/  IMAD.X R24, R45, 0x1, R37, P0 ;  /* 0x000000012d187824 */ /* 0x001fe200000e0625 */
[----:B------:R-:W-:-:S04]  /*0620*/  LEA R26, P0, R27, UR8, 0x2 ;  /* 0x000000081b1a7c11 */ /* 0x000fc8000f8010ff */
[----:B------:R-:W-:Y:S02]  /*0630*/  LEA.HI.X R27, R27, UR9, R24, 0x2, P0 ;  /* 0x000000091b1b7c11 */ /* 0x000fe400080f1418 */
[----:B------:R-:W-:-:S05]  /*0640*/  IADD3 R25, P0, PT, R7, R38, RZ ;  /* 0x0000002607197210 */ /* 0x000fca0007f1e0ff */
[----:B------:R-:W-:Y:S01]  /*0650*/  IMAD.X R41, R20, 0x1, R45, P0 ;  /* 0x0000000114297824 */ /* 0x000fe200000e062d */
[----:B------:R-:W-:-:S04]  /*0660*/  LEA R24, P0, R25, UR8, 0x2 ;  /* 0x0000000819187c11 */ /* 0x000fc8000f8010ff */
[----:B------:R-:W-:Y:S02]  /*0670*/  LEA.HI.X R25, R25, UR9, R41, 0x2, P0 ;  /* 0x0000000919197c11 */ /* 0x000fe400080f1429 */
[----:B------:R-:W-:Y:S01]  /*0680*/  SHF.R.S32.HI R41, RZ, 0x1f, R9 ;  /* 0x0000001fff297819 */ /* 0x000fe20000011409 */
[-C--:B--2---:R-:W-:Y:S01]  /*0690*/  FMUL R33, R5, R43.reuse ;  /* 0x0000002b05217220 */ /* 0x084fe20000400000 */
[----:B------:R-:W-:-:S04]  /*06a0*/  FMUL R39, R6, R43 ;  /* 0x0000002b06277220 */ /* 0x000fc80000400000 */
[----:B------:R0:W-:Y:S04]  /*06b0*/  REDG.E.ADD.F32.FTZ.RN.STRONG.GPU desc[UR14][R22.64], R33 ;  /* 0x00000021160079a6 */ /* 0x0001e8000c12f30e */
[----:B------:R1:W-:Y:S01]  /*06c0*/  REDG.E.ADD.F32.FTZ.RN.STRONG.GPU desc[UR14][R26.64], R39 ;  /* 0x000000271a0079a6 */ /* 0x0003e2000c12f30e */
[----:B0-----:R-:W-:Y:S01]  /*06d0*/  FMUL R33, R8, R43 ;  /* 0x0000002b08217220 */ /* 0x001fe20000400000 */
[----:B------:R-:W-:-:S04]  /*06e0*/  IADD3 R23, P0, PT, R9, R38, RZ ;  /* 0x0000002609177210 */ /* 0x000fc80007f1e0ff */
[----:B------:R0:W-:Y:S01]  /*06f0*/  REDG.E.ADD.F32.FTZ.RN.STRONG.GPU desc[UR14][R24.64], R33 ;  /* 0x00000021180079a6 */ /* 0x0001e2000c12f30e */
[----:B-1----:R-:W-:Y:S01]  /*0700*/  FMUL R39, R10, R43 ;  /* 0x0000002b0a277220 */ /* 0x002fe20000400000 */
[----:B0-----:R-:W-:Y:S01]  /*0710*/  IMAD.X R24, R45, 0x1, R41, P0 ;  /* 0x000000012d187824 */ /* 0x001fe200000e0629 */
[----:B------:R-:W-:-:S04]  /*0720*/  LEA R22, P0, R23, UR8, 0x2 ;  /* 0x0000000817167c11 */ /* 0x000fc8000f8010ff */
[----:B------:R-:W-:Y:S02]  /*0730*/  LEA.HI.X R23, R23, UR9, R24, 0x2, P0 ;  /* 0x0000000917177c11 */ /* 0x000fe400080f1418 */
[----:B------:R-:W-:-:S03]  /*0740*/  IADD3 R27, P0, PT, R11, R38, RZ ;  /* 0x000000260b1b7210 */ /* 0x000fc60007f1e0ff */
[----:B------:R0:W-:Y:S01]  /*0750*/  REDG.E.ADD.F32.FTZ.RN.STRONG.GPU desc[UR14][R22.64], R39 ;  /* 0x00000027160079a6 */ /* 0x0001e2000c12f30e */
[----:B------:R-:W-:Y:S01]  /*0760*/  FMUL R33, R12, R43 ;  /* 0x0000002b0c217220 */ /* 0x000fe20000400000 */
[----:B0-----:R-:W-:Y:S01]  /*0770*/  IMAD.X R22, R21, 0x1, R45, P0 ;  /* 0x0000000115167824 */ /* 0x001fe200000e062d */
[----:B------:R-:W-:-:S04]  /*0780*/  LEA R26, P0, R27, UR8, 0x2 ;  /* 0x000000081b1a7c11 */ /* 0x000fc8000f8010ff */
[----:B------:R-:W-:Y:S02]  /*0790*/  LEA.HI.X R27, R27, UR9, R22, 0x2, P0 ;  /* 0x000000091b1b7c11 */ /* 0x000fe400080f1416 */
[----:B------:R-:W-:-:S03]  /*07a0*/  IADD3 R25, P0, PT, R13, R38, RZ ;  /* 0x000000260d197210 */ /* 0x000fc60007f1e0ff */
[----:B------:R0:W-:Y:S02]  /*07b0*/  REDG.E.ADD.F32.FTZ.RN.STRONG.GPU desc[UR14][R26.64], R33 ;  /* 0x000000211a0079a6 */ /* 0x0001e4000c12f30e */
[----:B------:R-:W-:Y:S01]  /*07c0*/  IMAD.X R22, R28, 0x1, R45, P0 ;  /* 0x000000011c167824 */ /* 0x000fe200000e062d */
[C---:B------:R-:W-:Y:S02]  /*07d0*/  LEA R24, P0, R25.reuse, UR8, 0x2 ;  /* 0x0000000819187c11 */ /* 0x040fe4000f8010ff */
[----:B------:R-:W-:Y:S02]  /*07e0*/  SHF.R.S32.HI R39, RZ, 0x1f, R15 ;  /* 0x0000001fff277819 */ /* 0x000fe4000001140f */
[----:B------:R-:W-:Y:S02]  /*07f0*/  LEA.HI.X R25, R25, UR9, R22, 0x2, P0 ;  /* 0x0000000919197c11 */ /* 0x000fe400080f1416 */
[----:B------:R-:W-:Y:S01]  /*0800*/  IADD3 R23, P0, PT, R15, R38, RZ ;  /* 0x000000260f177210 */ /* 0x000fe20007f1e0ff */
[----:B0-----:R-:W-:-:S05]  /*0810*/  FMUL R27, R14, R43 ;  /* 0x0000002b0e1b7220 */ /* 0x001fca0000400000 */
[----:B------:R0:W-:Y:S01]  /*0820*/  REDG.E.ADD.F32.FTZ.RN.STRONG.GPU desc[UR14][R24.64], R27 ;  /* 0x0000001b180079a6 */ /* 0x0001e2000c12f30e */
[----:B------:R-:W-:Y:S01]  /*0830*/  FMUL R33, R16, R43 ;  /* 0x0000002b10217220 */ /* 0x000fe20000400000 */
[----:B0-----:R-:W-:Y:S01]  /*0840*/  IMAD.X R24, R45, 0x1, R39, P0 ;  /* 0x000000012d187824 */ /* 0x001fe200000e0627 */
[----:B------:R-:W-:-:S04]  /*0850*/  LEA R22, P0, R23, UR8, 0x2 ;  /* 0x0000000817167c11 */ /* 0x000fc8000f8010ff */
[----:B------:R-:W-:-:S05]  /*0860*/  LEA.HI.X R23, R23, UR9, R24, 0x2, P0 ;  /* 0x0000000917177c11 */ /* 0x000fca00080f1418 */
[----:B------:R0:W-:Y:S01]  /*0870*/  REDG.E.ADD.F32.FTZ.RN.STRONG.GPU desc[UR14][R22.64], R33 ;  /* 0x00000021160079a6 */ /* 0x0001e2000c12f30e */
[----:B------:R-:W-:Y:S01]  /*0880*/  FMUL R43, R18, R43 ;  /* 0x0000002b122b7220 */ /* 0x000fe20000400000 */
[----:B0-----:R-:W-:Y:S02]  /*0890*/  SHF.R.S32.HI R33, RZ, 0x1f, R17 ;  /* 0x0000001fff217819 */ /* 0x001fe40000011411 */
[----:B------:R-:W-:-:S05]  /*08a0*/  IADD3 R22, P0, PT, R17, R38, RZ ;  /* 0x0000002611167210 */ /* 0x000fca0007f1e0ff */
[----:B------:R-:W-:Y:S01]  /*08b0*/  IMAD.X R45, R45, 0x1, R33, P0 ;  /* 0x000000012d2d7824 */ /* 0x000fe200000e0621 */
[----:B------:R-:W-:-:S04]  /*08c0*/  LEA R26, P0, R22, UR8, 0x2 ;  /* 0x00000008161a7c11 */ /* 0x000fc8000f8010ff */
[----:B------:R-:W-:Y:S02]  /*08d0*/  LEA.HI.X R27, R22, UR9, R45, 0x2, P0 ;  /* 0x00000009161b7c11 */ /* 0x000fe400080f142d */
[----:B------:R-:W-:-:S03]  /*08e0*/  IADD3 R25, P0, PT, R36, UR11, RZ ;  /* 0x0000000b24197c10 */ /* 0x000fc6000ff1e0ff */
[----:B------:R0:W-:Y:S01]  /*08f0*/  REDG.E.ADD.F32.FTZ.RN.STRONG.GPU desc[UR14][R26.64], R43 ;  /* 0x0000002b1a0079a6 */ /* 0x0001e2000c12f30e */
[----:B------:R-:W-:Y:S02]  /*0900*/  LEA.HI.X.SX32 R45, R36, UR16, 0x1, P0 ;  /* 0x00000010242d7c11 */ /* 0x000fe400080f0eff */
[----:B------:R-:W-:-:S04]  /*0910*/  LEA R24, P0, R25, UR18, 0x2 ;  /* 0x0000001219187c11 */ /* 0x000fc8000f8010ff */
[----:B------:R-:W-:-:S05]  /*0920*/  LEA.HI.X R25, R25, UR19, R45, 0x2, P0 ;  /* 0x0000001319197c11 */ /* 0x000fca00080f142d */
[----:B------:R1:W2:Y:S01]  /*0930*/  LDG.E.CONSTANT R45, desc[UR14][R24.64] ;  /* 0x0000000e182d7981 */ /* 0x0002a2000c1e9900 */
[----:B0-----:R-:W-:Y:S02]  /*0940*/  SHF.R.S32.HI R43, RZ, 0x1f, R40 ;  /* 0x0000001fff2b7819 */ /* 0x001fe40000011428 */
[----:B------:R-:W-:-:S05]  /*0950*/  IADD3 R23, P0, PT, R2, R40, RZ ;  /* 0x0000002802177210 */ /* 0x000fca0007f1e0ff */
[----:B-1----:R-:W-:Y:S01]  /*0960*/  IMAD.X R24, R35, 0x1, R43, P0 ;  /* 0x0000000123187824 */ /* 0x002fe200000e062b */
[----:B------:R-:W-:-:S04]  /*0970*/  LEA R22, P0, R23, UR8, 0x2 ;  /* 0x0000000817167c11 */ /* 0x000fc8000f8010ff */
[----:B------:R-:W-:Y:S02]  /*0980*/  LEA.HI.X R23, R23, UR9, R24, 0x2, P0 ;  /* 0x0000000917177c11 */ /* 0x000fe400080f1418 */
[----:B------:R-:W-:-:S05]  /*0990*/  IADD3 R24, P0, PT, R4, R40, RZ ;  /* 0x0000002804187210 */ /* 0x000fca0007f1e0ff */
[----:B------:R-:W-:Y:S01]  /*09a0*/  IMAD.X R25, R37, 0x1, R43, P0 ;  /* 0x0000000125197824 */ /* 0x000fe200000e062b */
[----:B------:R-:W-:Y:S01]  /*09b0*/  LEA R26, P0, R24, UR8, 0x2 ;  /* 0x00000008181a7c11 */ /* 0x000fe2000f8010ff */
[----:B--2---:R-:W-:-:S05]  /*09c0*/  FMUL R27, R5, R45 ;  /* 0x0000002d051b7220 */ /* 0x004fca0000400000 */
[----:B------:R0:W-:Y:S02]  /*09d0*/  REDG.E.ADD.F32.FTZ.RN.STRONG.GPU desc[UR14][R22.64], R27 ;  /* 0x0000001b160079a6 */ /* 0x0001e4000c12f30e */
[----:B0-----:R-:W-:Y:S01]  /*09e0*/  LEA.HI.X R27, R24, UR9, R25, 0x2, P0 ;  /* 0x00000009181b7c11 */ /* 0x001fe200080f1419 */
[----:B------:R-:W-:Y:S01]  /*09f0*/  FMUL R25, R6, R45 ;  /* 0x0000002d06197220 */ /* 0x000fe20000400000 */
[----:B------:R-:W-:-:S04]  /*0a00*/  IADD3 R22, P0, PT, R7, R40, RZ ;  /* 0x0000002807167210 */ /* 0x000fc80007f1e0ff */
[----:B------:R0:W-:Y:S01]  /*0a10*/  REDG.E.ADD.F32.FTZ.RN.STRONG.GPU desc[UR14][R26.64], R25 ;  /* 0x000000191a0079a6 */ /* 0x0001e2000c12f30e */
[----:B------:R-:W-:Y:S01]  /*0a20*/  IMAD.X R23, R20, 0x1, R43, P0 ;  /* 0x0000000114177824 */ /* 0x000fe200000e062b */
[----:B------:R-:W-:-:S04]  /*0a30*/  LEA R24, P0, R22, UR8, 0x2 ;  /* 0x0000000816187c11 */ /* 0x000fc8000f8010ff */
[----:B0-----:R-:W-:Y:S01]  /*0a40*/  LEA.HI.X R25, R22, UR9, R23, 0x2, P0 ;  /* 0x0000000916197c11 */ /* 0x001fe200080f1417 */
[----:B------:R-:W-:-:S05]  /*0a50*/  FMUL R23, R8, R45 ;  /* 0x0000002d08177220 */ /* 0x000fca0000400000 */
[----:B------:R0:W-:Y:S01]  /*0a60*/  REDG.E.ADD.F32.FTZ.RN.STRONG.GPU desc[UR14][R24.64], R23 ;  /* 0x00000017180079a6 */ /* 0x0001e2000c12f30e */
[----:B------:R-:W-:Y:S01]  /*0a70*/  FMUL R27, R10, R45 ;  /* 0x0000002d0a1b7220 */ /* 0x000fe20000400000 */
[----:B0-----:R-:W-:-:S05]  /*0a80*/  IADD3 R23, P0, PT, R9, R40, RZ ;  /* 0x0000002809177210 */ /* 0x001fca0007f1e0ff */
[----:B------:R-:W-:Y:S01]  /*0a90*/  IMAD.X R24, R41, 0x1, R43, P0 ;  /* 0x0000000129187824 */ /* 0x000fe200000e062b */
[----:B------:R-:W-:-:S04]  /*0aa0*/  LEA R22, P0, R23, UR8, 0x2 ;  /* 0x0000000817167c11 */ /* 0x000fc8000f8010ff */
[----:B------:R-:W-:-:S05]  /*0ab0*/  LEA.HI.X R23, R23, UR9, R24, 0x2, P0 ;  /* 0x0000000917177c11 */ /* 0x000fca00080f1418 */
[----:B------:R0:W-:Y:S02]  /*0ac0*/  REDG.E.ADD.F32.FTZ.RN.STRONG.GPU desc[UR14][R22.64], R27 ;  /* 0x0000001b160079a6 */ /* 0x0001e4000c12f30e */
[----:B0-----:R-:W-:-:S05]  /*0ad0*/  IADD3 R22, P0, PT, R11, R40, RZ ;  /* 0x000000280b167210 */ /* 0x001fca0007f1e0ff */
[----:B------:R-:W-:Y:S01]  /*0ae0*/  IMAD.X R25, R21, 0x1, R43, P0 ;  /* 0x0000000115197824 */ /* 0x000fe200000e062b */
[----:B------:R-:W-:-:S04]  /*0af0*/  LEA R26, P0, R22, UR8, 0x2 ;  /* 0x00000008161a7c11 */ /* 0x000fc8000f8010ff */
[----:B------:R-:W-:Y:S01]  /*0b00*/  LEA.HI.X R27, R22, UR9, R25, 0x2, P0 ;  /* 0x00000009161b7c11 */ /* 0x000fe200080f1419 */
[----:B------:R-:W-:Y:S01]  /*0b10*/  FMUL R25, R12, R45 ;  /* 0x0000002d0c197220 */ /* 0x000fe20000400000 */
[----:B------:R-:W-:-:S04]  /*0b20*/  IADD3 R22, P0, PT, R13, R40, RZ ;  /* 0x000000280d167210 */ /* 0x000fc80007f1e0ff */
[----:B------:R0:W-:Y:S01]  /*0b30*/  REDG.E.ADD.F32.FTZ.RN.STRONG.GPU desc[UR14][R26.64], R25 ;  /* 0x000000191a0079a6 */ /* 0x0001e2000c12f30e */
[----:B------:R-:W-:Y:S01]  /*0b40*/  IMAD.X R23, R28, 0x1, R43, P0 ;  /* 0x000000011c177824 */ /* 0x000fe200000e062b */
[----:B------:R-:W-:-:S04]  /*0b50*/  LEA R24, P0, R22, UR8, 0x2 ;  /* 0x0000000816187c11 */ /* 0x000fc8000f8010ff */
[----:B0-----:R-:W-:Y:S01]  /*0b60*/  LEA.HI.X R25, R22, UR9, R23, 0x2, P0 ;  /* 0x0000000916197c11 */ /* 0x001fe200080f1417 */
[----:B------:R-:W-:Y:S01]  /*0b70*/  FMUL R27, R14, R45 ;  /* 0x0000002d0e1b7220 */ /* 0x000fe20000400000 */
[----:B------:R-:W-:-:S04]  /*0b80*/  IADD3 R23, P0, PT, R15, R40, RZ ;  /* 0x000000280f177210 */ /* 0x000fc80007f1e0ff */
[----:B------:R0:W-:Y:S01]  /*0b90*/  REDG.E.ADD.F32.FTZ.RN.STRONG.GPU desc[UR14][R24.64], R27 ;  /* 0x0000001b180079a6 */ /* 0x0001e2000c12f30e */
[----:B------:R-:W-:Y:S01]  /*0ba0*/  FMUL R26, R16, R45 ;  /* 0x0000002d101a7220 */ /* 0x000fe20000400000 */
[----:B0-----:R-:W-:Y:S01]  /*0bb0*/  IMAD.X R24, R39, 0x1, R43, P0 ;  /* 0x0000000127187824 */ /* 0x001fe200000e062b */
[----:B------:R-:W-:-:S04]  /*0bc0*/  LEA R22, P0, R23, UR8, 0x2 ;  /* 0x0000000817167c11 */ /* 0x000fc8000f8010ff */
[----:B------:R-:W-:-:S05]  /*0bd0*/  LEA.HI.X R23, R23, UR9, R24, 0x2, P0 ;  /* 0x0000000917177c11 */ /* 0x000fca00080f1418 */
[----:B------:R0:W-:Y:S01]  /*0be0*/  REDG.E.ADD.F32.FTZ.RN.STRONG.GPU desc[UR14][R22.64], R26 ;  /* 0x0000001a160079a6 */ /* 0x0001e2000c12f30e */
[----:B------:R-:W-:Y:S01]  /*0bf0*/  FMUL R45, R18, R45 ;  /* 0x0000002d122d7220 */ /* 0x000fe20000400000 */
[----:B0-----:R-:W-:-:S05]  /*0c00*/  IADD3 R23, P0, PT, R17, R40, RZ ;  /* 0x0000002811177210 */ /* 0x001fca0007f1e0ff */
        /* <DEDUP_REMOVED lines=8> */
[----:B0-----:R0:W2:Y:S01]  /*0c90*/  LDG.E.CONSTANT R45, desc[UR14][R24.64] ;  /* 0x0000000e182d7981 */ /* 0x0010a2000c1e9900 */
[----:B------:R-:W-:Y:S02]  /*0ca0*/  SHF.R.S32.HI R43, RZ, 0x1f, R42 ;  /* 0x0000001fff2b7819 */ /* 0x000fe4000001142a */
[----:B------:R-:W-:-:S05]  /*0cb0*/  IADD3 R27, P0, PT, R2, R42, RZ ;  /* 0x0000002a021b7210 */ /* 0x000fca0007f1e0ff */
[----:B0-----:R-:W-:Y:S01]  /*0cc0*/  IMAD.X R24, R35, 0x1, R43, P0 ;  /* 0x0000000123187824 */ /* 0x001fe200000e062b */
        /* <DEDUP_REMOVED lines=8> */
[----:B------:R-:W-:-:S05]  /*0d50*/  FMUL R25, R6, R45 ;  /* 0x0000002d06197220 */ /* 0x000fca0000400000 */
[----:B------:R0:W-:Y:S01]  /*0d60*/  REDG.E.ADD.F32.FTZ.RN.STRONG.GPU desc[UR14][R22.64], R25 ;  /* 0x00000019160079a6 */ /* 0x0001e2000c12f30e */
[----:B------:R-:W-:Y:S01]  /*0d70*/  FMUL R27, R8, R45 ;  /* 0x0000002d081b7220 */ /* 0x000fe20000400000 */
[----:B0-----:R-:W-:-:S05]  /*0d80*/  IADD3 R22, P0, PT, R7, R42, RZ ;  /* 0x0000002a07167210 */ /* 0x001fca0007f1e0ff */
[----:B------:R-:W-:Y:S01]  /*0d90*/  IMAD.X R25, R20, 0x1, R43, P0 ;  /* 0x0000000114197824 */ /* 0x000fe200000e062b */
[----:B------:R-:W-:-:S04]  /*0da0*/  LEA R24, P0, R22, UR8, 0x2 ;  /* 0x0000000816187c11 */ /* 0x000fc8000f8010ff */
[----:B------:R-:W-:Y:S02]  /*0db0*/  LEA.HI.X R25, R22, UR9, R25, 0x2, P0 ;  /* 0x0000000916197c11 */ /* 0x000fe400080f1419 */
[----:B------:R-:W-:-:S03]  /*0dc0*/  IADD3 R22, P0, PT, R9, R42, RZ ;  /* 0x0000002a09167210 */ /* 0x000fc60007f1e0ff */
[----:B------:R0:W-:Y:S02]  /*0dd0*/  REDG.E.ADD.F32.FTZ.RN.STRONG.GPU desc[UR14][R24.64], R27 ;  /* 0x0000001b180079a6 */ /* 0x0001e4000c12f30e */
        /* <DEDUP_REMOVED lines=36> */
[----:B------:R-:W-:Y:S01]  /*1020*/  IMAD.X R35, R35, 0x1, R43, P0 ;  /* 0x0000000123237824 */ /* 0x000fe200000e062b */
[----:B------:R-:W-:-:S04]  /*1030*/  LEA R26, P0, R27, UR8, 0x2 ;  /* 0x000000081b1a7c11 */ /* 0x000fc8000f8010ff */
[----:B------:R-:W-:Y:S02]  /*1040*/  LEA.HI.X R27, R27, UR9, R35, 0x2, P0 ;  /* 0x000000091b1b7c11 */ /* 0x000fe400080f1423 */
[----:B------:R-:W-:-:S05]  /*1050*/  IADD3 R22, P0, PT, R4, R44, RZ ;  /* 0x0000002c04167210 */ /* 0x000fca0007f1e0ff */
[----:B------:R-:W-:Y:S01]  /*1060*/  IMAD.X R37, R37, 0x1, R43, P0 ;  /* 0x0000000125257824 */ /* 0x000fe200000e062b */
[----:B0-----:R-:W-:-:S04]  /*1070*/  LEA R24, P0, R22, UR8, 0x2 ;  /* 0x0000000816187c11 */ /* 0x001fc8000f8010ff */
[----:B------:R-:W-:Y:S02]  /*1080*/  LEA.HI.X R25, R22, UR9, R37, 0x2, P0 ;  /* 0x0000000916197c11 */ /* 0x000fe400080f1425 */
[----:B------:R-:W-:Y:S01]  /*1090*/  IADD3 R23, P0, PT, R7, R44, RZ ;  /* 0x0000002c07177210 */ /* 0x000fe20007f1e0ff */
[----:B------:R-:W-:Y:S02]  /*10a0*/  VIADD R31, R31, 0x4 ;  /* 0x000000041f1f7836 */ /* 0x000fe40000000000 */
[C---:B------:R-:W-:Y:S02]  /*10b0*/  IMAD R40, R29.reuse, 0x4, R40 ;  /* 0x000000041d287824 */ /* 0x040fe400078e0228 */
[C---:B------:R-:W-:Y:S02]  /*10c0*/  IMAD R42, R29.reuse, 0x4, R42 ;  /* 0x000000041d2a7824 */ /* 0x040fe400078e022a */
[----:B------:R-:W-:Y:S02]  /*10d0*/  IMAD R38, R29, 0x4, R38 ;  /* 0x000000041d267824 */ /* 0x000fe400078e0226 */
[----:B------:R-:W-:-:S02]  /*10e0*/  IMAD R36, R3, 0x4, R36 ;  /* 0x0000000403247824 */ /* 0x000fc400078e0224 */
[C---:B------:R-:W-:Y:S02]  /*10f0*/  IMAD R30, R3.reuse, 0x4, R30 ;  /* 0x00000004031e7824 */ /* 0x040fe400078e021e */
[C---:B------:R-:W-:Y:S02]  /*1100*/  IMAD R32, R3.reuse, 0x4, R32 ;  /* 0x0000000403207824 */ /* 0x040fe400078e0220 */
[----:B------:R-:W-:Y:S02]  /*1110*/  IMAD R34, R3, 0x4, R34 ;  /* 0x0000000403227824 */ /* 0x000fe400078e0222 */
[-C--:B--2---:R-:W-:Y:S01]  /*1120*/  FMUL R35, R5, R45.reuse ;  /* 0x0000002d05237220 */ /* 0x084fe20000400000 */
[----:B------:R-:W-:-:S04]  /*1130*/  FMUL R37, R6, R45 ;  /* 0x0000002d06257220 */ /* 0x000fc80000400000 */
[----:B------:R0:W-:Y:S04]  /*1140*/  REDG.E.ADD.F32.FTZ.RN.STRONG.GPU desc[UR14][R26.64], R35 ;  /* 0x000000231a0079a6 */ /* 0x0001e8000c12f30e */
[----:B------:R1:W-:Y:S01]  /*1150*/  REDG.E.ADD.F32.FTZ.RN.STRONG.GPU desc[UR14][R24.64], R37 ;  /* 0x00000025180079a6 */ /* 0x0003e2000c12f30e */
[----:B0-----:R-:W-:Y:S01]  /*1160*/  FMUL R35, R8, R45 ;  /* 0x0000002d08237220 */ /* 0x001fe20000400000 */
[----:B-1----:R-:W-:Y:S01]  /*1170*/  IMAD.X R24, R20, 0x1, R43, P0 ;  /* 0x0000000114187824 */ /* 0x002fe200000e062b */
[----:B------:R-:W-:-:S04]  /*1180*/  LEA R22, P0, R23, UR8, 0x2 ;  /* 0x0000000817167c11 */ /* 0x000fc8000f8010ff */
[----:B------:R-:W-:Y:S02]  /*1190*/  LEA.HI.X R23, R23, UR9, R24, 0x2, P0 ;  /* 0x0000000917177c11 */ /* 0x000fe400080f1418 */
[----:B------:R-:W-:-:S03]  /*11a0*/  IADD3 R27, P0, PT, R9, R44, RZ ;  /* 0x0000002c091b7210 */ /* 0x000fc60007f1e0ff */
[----:B------:R0:W-:Y:S01]  /*11b0*/  REDG.E.ADD.F32.FTZ.RN.STRONG.GPU desc[UR14][R22.64], R35 ;  /* 0x00000023160079a6 */ /* 0x0001e2000c12f30e */
[----:B------:R-:W-:Y:S01]  /*11c0*/  FMUL R37, R10, R45 ;  /* 0x0000002d0a257220 */ /* 0x000fe20000400000 */
[----:B------:R-:W-:Y:S01]  /*11d0*/  IMAD.X R41, R41, 0x1, R43, P0 ;  /* 0x0000000129297824 */ /* 0x000fe200000e062b */
[----:B------:R-:W-:-:S04]  /*11e0*/  LEA R26, P0, R27, UR8, 0x2 ;  /* 0x000000081b1a7c11 */ /* 0x000fc8000f8010ff */
[----:B------:R-:W-:Y:S02]  /*11f0*/  LEA.HI.X R27, R27, UR9, R41, 0x2, P0 ;  /* 0x000000091b1b7c11 */ /* 0x000fe400080f1429 */
[----:B------:R-:W-:-:S03]  /*1200*/  IADD3 R25, P0, PT, R11, R44, RZ ;  /* 0x0000002c0b197210 */ /* 0x000fc60007f1e0ff */
[----:B------:R1:W-:Y:S01]  /*1210*/  REDG.E.ADD.F32.FTZ.RN.STRONG.GPU desc[UR14][R26.64], R37 ;  /* 0x000000251a0079a6 */ /* 0x0003e2000c12f30e */
[----:B0-----:R-:W-:Y:S01]  /*1220*/  FMUL R35, R12, R45 ;  /* 0x0000002d0c237220 */ /* 0x001fe20000400000 */
[----:B------:R-:W-:Y:S01]  /*1230*/  IMAD.X R41, R21, 0x1, R43, P0 ;  /* 0x0000000115297824 */ /* 0x000fe200000e062b */
[----:B------:R-:W-:-:S04]  /*1240*/  LEA R24, P0, R25, UR8, 0x2 ;  /* 0x0000000819187c11 */ /* 0x000fc8000f8010ff */
[----:B------:R-:W-:Y:S02]  /*1250*/  LEA.HI.X R25, R25, UR9, R41, 0x2, P0 ;  /* 0x0000000919197c11 */ /* 0x000fe400080f1429 */
[-C--:B------:R-:W-:Y:S02]  /*1260*/  IADD3 R23, P0, PT, R13, R44.reuse, RZ ;  /* 0x0000002c0d177210 */ /* 0x080fe40007f1e0ff */
[----:B-1----:R-:W-:Y:S01]  /*1270*/  IADD3 R37, P1, PT, R17, R44, RZ ;  /* 0x0000002c11257210 */ /* 0x002fe20007f3e0ff */
[----:B------:R0:W-:Y:S02]  /*1280*/  REDG.E.ADD.F32.FTZ.RN.STRONG.GPU desc[UR14][R24.64], R35 ;  /* 0x00000023180079a6 */ /* 0x0001e4000c12f30e */
[----:B------:R-:W-:Y:S01]  /*1290*/  IMAD.X R41, R28, 0x1, R43, P0 ;  /* 0x000000011c297824 */ /* 0x000fe200000e062b */
[----:B------:R-:W-:-:S04]  /*12a0*/  LEA R22, P0, R23, UR8, 0x2 ;  /* 0x0000000817167c11 */ /* 0x000fc8000f8010ff */
[----:B------:R-:W-:Y:S01]  /*12b0*/  LEA.HI.X R23, R23, UR9, R41, 0x2, P0 ;  /* 0x0000000917177c11 */ /* 0x000fe200080f1429 */
[----:B------:R-:W-:Y:S01]  /*12c0*/  IMAD.X R33, R33, 0x1, R43, P1 ;  /* 0x0000000121217824 */ /* 0x000fe200008e062b */
[----:B------:R-:W-:Y:S01]  /*12d0*/  IADD3 R27, P0, PT, R15, R44, RZ ;  /* 0x0000002c0f1b7210 */ /* 0x000fe20007f1e0ff */
[----:B------:R-:W-:-:S04]  /*12e0*/  FMUL R41, R14, R45 ;  /* 0x0000002d0e297220 */ /* 0x000fc80000400000 */
[----:B------:R-:W-:Y:S01]  /*12f0*/  IMAD.X R39, R39, 0x1, R43, P0 ;  /* 0x0000000127277824 */ /* 0x000fe200000e062b */
[----:B------:R-:W-:Y:S01]  /*1300*/  LEA R26, P0, R27, UR8, 0x2 ;  /* 0x000000081b1a7c11 */ /* 0x000fe2000f8010ff */
[----:B------:R1:W-:Y:S01]  /*1310*/  REDG.E.ADD.F32.FTZ.RN.STRONG.GPU desc[UR14][R22.64], R41 ;  /* 0x00000029160079a6 */ /* 0x0003e2000c12f30e */
[----:B0-----:R-:W-:Y:S02]  /*1320*/  LEA R24, P1, R37, UR8, 0x2 ;  /* 0x0000000825187c11 */ /* 0x001fe4000f8210ff */
[----:B------:R-:W-:Y:S02]  /*1330*/  LEA.HI.X R27, R27, UR9, R39, 0x2, P0 ;  /* 0x000000091b1b7c11 */ /* 0x000fe400080f1427 */
[----:B------:R-:W-:Y:S02]  /*1340*/  ISETP.NE.AND P0, PT, R31, RZ, PT ;  /* 0x000000ff1f00720c */ /* 0x000fe40003f05270 */
[----:B------:R-:W-:Y:S01]  /*1350*/  LEA.HI.X R25, R37, UR9, R33, 0x2, P1 ;  /* 0x0000000925197c11 */ /* 0x000fe200088f1421 */
[-C--:B------:R-:W-:Y:S01]  /*1360*/  FMUL R33, R16, R45.reuse ;  /* 0x0000002d10217220 */ /* 0x080fe20000400000 */
[----:B------:R-:W-:-:S04]  /*1370*/  FMUL R45, R18, R45 ;  /* 0x0000002d122d7220 */ /* 0x000fc80000400000 */
[----:B------:R1:W-:Y:S01]  /*1380*/  REDG.E.ADD.F32.FTZ.RN.STRONG.GPU desc[UR14][R26.64], R33 ;  /* 0x000000211a0079a6 */ /* 0x0003e2000c12f30e */
[----:B------:R-:W-:-:S03]  /*1390*/  IMAD R44, R29, 0x4, R44 ;  /* 0x000000041d2c7824 */ /* 0x000fc600078e022c */
[----:B------:R1:W-:Y:S01]  /*13a0*/  REDG.E.ADD.F32.FTZ.RN.STRONG.GPU desc[UR14][R24.64], R45 ;  /* 0x0000002d180079a6 */ /* 0x0003e2000c12f30e */
[----:B------:R-:W-:Y:S05]  /*13b0*/  @P0 BRA `(.L_x_1) ;  /* 0xfffffff000600947 */ /* 0x000fea000383ffff */
[----:B------:R-:W-:-:S07]  /*13c0*/  LOP3.LUT R29, R19, 0x7ffffffc, RZ, 0xc0, !PT ;  /* 0x7ffffffc131d7812 */ /* 0x000fce00078ec0ff */
.L_x_0:
[----:B-1----:R-:W-:-:S13]  /*13d0*/  LOP3.LUT P0, R22, R19, 0x3, RZ, 0xc0, !PT ;  /* 0x0000000313167812 */ /* 0x002fda000780c0ff */
[----:B------:R-:W-:Y:S05]  /*13e0*/  @!P0 BRA `(.L_x_2) ;  /* 0x0000000800e08947 */ /* 0x000fea0003800000 */
[----:B------:R-:W-:Y:S02]  /*13f0*/  ISETP.NE.AND P1, PT, R22, 0x1, PT ;  /* 0x000000011600780c */ /* 0x000fe40003f25270 */
[----:B------:R-:W-:Y:S02]  /*1400*/  LOP3.LUT R19, R19, 0x1, RZ, 0xc0, !PT ;  /* 0x0000000113137812 */ /* 0x000fe400078ec0ff */
[----:B-----5:R-:W-:Y:S02]  /*1410*/  SHF.R.S32.HI R34, RZ, 0x1f, R9 ;  /* 0x0000001fff227819 */ /* 0x020fe40000011409 */
[----:B------:R-:W-:Y:S02]  /*1420*/  ISETP.NE.U32.AND P0, PT, R19, 0x1, PT ;  /* 0x000000011300780c */ /* 0x000fe40003f05070 */
[----:B------:R-:W-:Y:S02]  /*1430*/  SHF.R.S32.HI R35, RZ, 0x1f, R17 ;  /* 0x0000001fff237819 */ /* 0x000fe40000011411 */
[----:B------:R-:W-:-:S02]  /*1440*/  SHF.R.S32.HI R36, RZ, 0x1f, R15 ;  /* 0x0000001fff247819 */ /* 0x000fc4000001140f */
[----:B------:R-:W-:Y:S02]  /*1450*/  SHF.R.S32.HI R37, RZ, 0x1f, R2 ;  /* 0x0000001fff257819 */ /* 0x000fe40000011402 */
[----:B------:R-:W-:Y:S01]  /*1460*/  SHF.R.S32.HI R19, RZ, 0x1f, R4 ;  /* 0x0000001fff137819 */ /* 0x000fe20000011404 */
[----:B------:R-:W-:Y:S06]  /*1470*/  @!P1 BRA `(.L_x_3) ;  /* 0x0000000400d09947 */ /* 0x000fec0003800000 */
[----:B------:R-:W0:Y:S01]  /*1480*/  LDCU.64 UR20, c[0x0][0x3a0] ;  /* 0x00007400ff1477ac */ /* 0x000e220008000a00 */
[----:B------:R-:W-:Y:S01]  /*1490*/  IMAD R22, R29, R3, R0 ;  /* 0x000000031d167224 */ /* 0x000fe200078e0200 */
[----:B------:R-:W1:Y:S04]  /*14a0*/  LDCU UR12, c[0x0][0x388] ;  /* 0x00007100ff0c77ac */ /* 0x000e680008000800 */
[----:B------:R-:W-:-:S04]  /*14b0*/  IADD3 R23, P1, PT, R22, UR11, RZ ;  /* 0x0000000b16177c10 */ /* 0x000fc8000ff3e0ff */
[----:B------:R-:W-:Y:S02]  /*14c0*/  LEA.HI.X.SX32 R26, R22, UR16, 0x1, P1 ;  /* 0x00000010161a7c11 */ /* 0x000fe400088f0eff */
[----:B0-----:R-:W-:-:S04]  /*14d0*/  LEA R24, P1, R23, UR20, 0x2 ;  /* 0x0000001417187c11 */ /* 0x001fc8000f8210ff */
[----:B------:R-:W-:-:S05]  /*14e0*/  LEA.HI.X R25, R23, UR21, R26, 0x2, P1 ;  /* 0x0000001517197c11 */ /* 0x000fca00088f141a */
[----:B------:R0:W2:Y:S01]  /*14f0*/  LDG.E.CONSTANT R41, desc[UR14][R24.64] ;  /* 0x0000000e18297981 */ /* 0x0000a2000c1e9900 */
[----:B------:R-:W-:-:S05]  /*1500*/  IMAD.IADD R22, R22, 0x1, R3 ;  /* 0x0000000116167824 */ /* 0x000fca00078e0203 */
[----:B------:R-:W-:-:S04]  /*1510*/  IADD3 R23, P1, PT, R22, UR11, RZ ;  /* 0x0000000b16177c10 */ /* 0x000fc8000ff3e0ff */
[----:B------:R-:W-:Y:S02]  /*1520*/  LEA.HI.X.SX32 R26, R22, UR16, 0x1, P1 ;  /* 0x00000010161a7c11 */ /* 0x000fe400088f0eff */
[----:B------:R-:W-:-:S04]  /*1530*/  LEA R22, P1, R23, UR20, 0x2 ;  /* 0x0000001417167c11 */ /* 0x000fc8000f8210ff */
[----:B------:R-:W-:-:S05]  /*1540*/  LEA.HI.X R23, R23, UR21, R26, 0x2, P1 ;  /* 0x0000001517177c11 */ /* 0x000fca00088f141a */
[----:B------:R3:W4:Y:S01]  /*1550*/  LDG.E.CONSTANT R39, desc[UR14][R22.64] ;  /* 0x0000000e16277981 */ /* 0x000722000c1e9900 */
[----:B------:R-:W-:-:S13]  /*1560*/  R2UR UR10, R29 ;  /* 0x000000001d0a72ca */ /* 0x000fda00000e0000 */
[----:B-1----:R-:W-:-:S04]  /*1570*/  UIMAD UR10, UR10, UR12, URZ ;  /* 0x0000000c0a0a72a4 */ /* 0x002fc8000f8e02ff */
[----:B------:R-:W-:Y:S02]  /*1580*/  USHF.R.S32.HI UR17, URZ, 0x1f, UR10 ;  /* 0x0000001fff117899 */ /* 0x000fe4000801140a */
[----:B0-----:R-:W-:Y:S02]  /*1590*/  IADD3 R24, P1, PT, R2, UR10, RZ ;  /* 0x0000000a02187c10 */ /* 0x001fe4000ff3e0ff */
[----:B------:R-:W-:Y:S02]  /*15a0*/  IADD3 R27, P2, PT, R4, UR10, RZ ;  /* 0x0000000a041b7c10 */ /* 0x000fe4000ff5e0ff */
[----:B------:R-:W-:Y:S02]  /*15b0*/  IADD3.X R25, PT, PT, R37, UR17, RZ, P1, !PT ;  /* 0x0000001125197c10 */ /* 0x000fe40008ffe4ff */
[----:B------:R-:W-:Y:S02]  /*15c0*/  LEA R30, P1, R24, UR8, 0x2 ;  /* 0x00000008181e7c11 */ /* 0x000fe4000f8210ff */
[----:B---3--:R-:W-:-:S02]  /*15d0*/  IADD3 R22, P4, PT, R9, UR10, RZ ;  /* 0x0000000a09167c10 */ /* 0x008fc4000ff9e0ff */
[----:B------:R-:W-:Y:S02]  /*15e0*/  LEA.HI.X R31, R24, UR9, R25, 0x2, P1 ;  /* 0x00000009181f7c11 */ /* 0x000fe400088f1419 */
[----:B------:R-:W-:Y:S02]  /*15f0*/  IADD3 R25, P3, PT, R7, UR10, RZ ;  /* 0x0000000a07197c10 */ /* 0x000fe4000ff7e0ff */
[----:B------:R-:W-:Y:S02]  /*1600*/  IADD3.X R38, PT, PT, R19, UR17, RZ, P2, !PT ;  /* 0x0000001113267c10 */ /* 0x000fe400097fe4ff */
[----:B------:R-:W-:Y:S02]  /*1610*/  LEA R42, P1, R27, UR8, 0x2 ;  /* 0x000000081b2a7c11 */ /* 0x000fe4000f8210ff */
[----:B------:R-:W-:Y:S02]  /*1620*/  IADD3.X R32, PT, PT, R20, UR17, RZ, P3, !PT ;  /* 0x0000001114207c10 */ /* 0x000fe40009ffe4ff */
[----:B------:R-:W-:-:S02]  /*1630*/  LEA R26, P2, R25, UR8, 0x2 ;  /* 0x00000008191a7c11 */ /* 0x000fc4000f8410ff */
[----:B------:R-:W-:Y:S02]  /*1640*/  IADD3.X R23, PT, PT, R34, UR17, RZ, P4, !PT ;  /* 0x0000001122177c10 */ /* 0x000fe4000a7fe4ff */
[C---:B------:R-:W-:Y:S02]  /*1650*/  LEA R24, P3, R22.reuse, UR8, 0x2 ;  /* 0x0000000816187c11 */ /* 0x040fe4000f8610ff */
[----:B------:R-:W-:Y:S02]  /*1660*/  LEA.HI.X R43, R27, UR9, R38, 0x2, P1 ;  /* 0x000000091b2b7c11 */ /* 0x000fe400088f1426 */
[----:B------:R-:W-:Y:S02]  /*1670*/  LEA.HI.X R27, R25, UR9, R32, 0x2, P2 ;  /* 0x00000009191b7c11 */ /* 0x000fe400090f1420 */
[----:B------:R-:W-:Y:S02]  /*1680*/  LEA.HI.X R25, R22, UR9, R23, 0x2, P3 ;  /* 0x0000000916197c11 */ /* 0x000fe400098f1417 */
[----:B------:R-:W-:-:S02]  /*1690*/  IADD3 R23, P1, PT, R11, UR10, RZ ;  /* 0x0000000a0b177c10 */ /* 0x000fc4000ff3e0ff */
[----:B------:R-:W-:Y:S02]  /*16a0*/  IADD3 R33, P2, PT, R13, UR10, RZ ;  /* 0x0000000a0d217c10 */ /* 0x000fe4000ff5e0ff */
[----:B------:R-:W-:Y:S01]  /*16b0*/  IADD3 R44, P3, PT, R15, UR10, RZ ;  /* 0x0000000a0f2c7c10 */ /* 0x000fe2000ff7e0ff */
[----:B------:R-:W-:Y:S01]  /*16c0*/  UIADD3 UR12, UPT, UPT, UR10, UR12, URZ ;  /* 0x0000000c0a0c7290 */ /* 0x000fe2000fffe0ff */
[-C--:B--2---:R-:W-:Y:S01]  /*16d0*/  FMUL R45, R5, R41.reuse ;  /* 0x00000029052d7220 */ /* 0x084fe20000400000 */
[-C--:B------:R-:W-:Y:S01]  /*16e0*/  FMUL R38, R6, R41.reuse ;  /* 0x0000002906267220 */ /* 0x080fe20000400000 */
[----:B------:R-:W-:-:S03]  /*16f0*/  FMUL R40, R8, R41 ;  /* 0x0000002908287220 */ /* 0x000fc60000400000 */
[----:B------:R0:W-:Y:S04]  /*1700*/  REDG.E.ADD.F32.FTZ.RN.STRONG.GPU desc[UR14][R30.64], R45 ;  /* 0x0000002d1e0079a6 */ /* 0x0001e8000c12f30e */
[----:B------:R1:W-:Y:S04]  /*1710*/  REDG.E.ADD.F32.FTZ.RN.STRONG.GPU desc[UR14][R42.64], R38 ;  /* 0x000000262a0079a6 */ /* 0x0003e8000c12f30e */
[----:B------:R2:W-:Y:S01]  /*1720*/  REDG.E.ADD.F32.FTZ.RN.STRONG.GPU desc[UR14][R26.64], R40 ;  /* 0x000000281a0079a6 */ /* 0x0005e2000c12f30e */
[----:B0-----:R-:W-:Y:S01]  /*1730*/  IADD3.X R31, PT, PT, R36, UR17, RZ, P3, !PT ;  /* 0x00000011241f7c10 */ /* 0x001fe20009ffe4ff */
[----:B------:R-:W-:Y:S01]  /*1740*/  FMUL R45, R12, R41 ;  /* 0x000000290c2d7220 */ /* 0x000fe20000400000 */
[----:B------:R-:W-:-:S02]  /*1750*/  LEA R30, P3, R44, UR8, 0x2 ;  /* 0x000000082c1e7c11 */ /* 0x000fc4000f8610ff */
[----:B-1----:R-:W-:Y:S01]  /*1760*/  IADD3.X R38, PT, PT, R21, UR17, RZ, P1, !PT ;  /* 0x0000001115267c10 */ /* 0x002fe20008ffe4ff */
[-C--:B------:R-:W-:Y:S01]  /*1770*/  FMUL R43, R10, R41.reuse ;  /* 0x000000290a2b7220 */ /* 0x080fe20000400000 */
[----:B------:R-:W-:Y:S02]  /*1780*/  LEA R22, P1, R23, UR8, 0x2 ;  /* 0x0000000817167c11 */ /* 0x000fe4000f8210ff */
[----:B--2---:R-:W-:Y:S02]  /*1790*/  IADD3.X R26, PT, PT, R28, UR17, RZ, P2, !PT ;  /* 0x000000111c1a7c10 */ /* 0x004fe400097fe4ff */
[----:B------:R-:W-:Y:S01]  /*17a0*/  LEA R32, P2, R33, UR8, 0x2 ;  /* 0x0000000821207c11 */ /* 0x000fe2000f8410ff */
[----:B------:R0:W-:Y:S01]  /*17b0*/  REDG.E.ADD.F32.FTZ.RN.STRONG.GPU desc[UR14][R24.64], R43 ;  /* 0x0000002b180079a6 */ /* 0x0001e2000c12f30e */
[----:B------:R-:W-:Y:S01]  /*17c0*/  LEA.HI.X R23, R23, UR9, R38, 0x2, P1 ;  /* 0x0000000917177c11 */ /* 0x000fe200088f1426 */
[----:B------:R-:W-:Y:S01]  /*17d0*/  FMUL R38, R14, R41 ;  /* 0x000000290e267220 */ /* 0x000fe20000400000 */
[----:B------:R-:W-:-:S02]  /*17e0*/  LEA.HI.X R33, R33, UR9, R26, 0x2, P2 ;  /* 0x0000000921217c11 */ /* 0x000fc400090f141a */
[----:B------:R-:W-:Y:S01]  /*17f0*/  IADD3 R27, P1, PT, R17, UR10, RZ ;  /* 0x0000000a111b7c10 */ /* 0x000fe2000ff3e0ff */
[----:B------:R-:W-:Y:S01]  /*1800*/  USHF.R.S32.HI UR10, URZ, 0x1f, UR12 ;  /* 0x0000001fff0a7899 */ /* 0x000fe2000801140c */
[----:B------:R-:W-:Y:S01]  /*1810*/  LEA.HI.X R31, R44, UR9, R31, 0x2, P3 ;  /* 0x000000092c1f7c11 */ /* 0x000fe200098f141f */
[----:B------:R-:W-:Y:S01]  /*1820*/  REDG.E.ADD.F32.FTZ.RN.STRONG.GPU desc[UR14][R22.64], R45 ;  /* 0x0000002d160079a6 */ /* 0x000fe2000c12f30e */
[----:B------:R-:W-:-:S03]  /*1830*/  IADD3 R44, P2, PT, R2, UR12, RZ ;  /* 0x0000000c022c7c10 */ /* 0x000fc6000ff5e0ff */
[----:B------:R1:W-:Y:S01]  /*1840*/  REDG.E.ADD.F32.FTZ.RN.STRONG.GPU desc[UR14][R32.64], R38 ;  /* 0x00000026200079a6 */ /* 0x0003e2000c12f30e */
[----:B0-----:R-:W-:Y:S02]  /*1850*/  IADD3.X R25, PT, PT, R37, UR10, RZ, P2, !PT ;  /* 0x0000000a25197c10 */ /* 0x001fe400097fe4ff */
[----:B------:R-:W-:Y:S02]  /*1860*/  IADD3 R40, P3, PT, R4, UR12, RZ ;  /* 0x0000000c04287c10 */ /* 0x000fe4000ff7e0ff */
[----:B------:R-:W-:Y:S01]  /*1870*/  LEA R24, P2, R44, UR8, 0x2 ;  /* 0x000000082c187c11 */ /* 0x000fe2000f8410ff */
[-C--:B------:R-:W-:Y:S01]  /*1880*/  FMUL R43, R16, R41.reuse ;  /* 0x00000029102b7220 */ /* 0x080fe20000400000 */
[----:B-1----:R-:W-:Y:S01]  /*1890*/  IADD3.X R32, PT, PT, R35, UR17, RZ, P1, !PT ;  /* 0x0000001123207c10 */ /* 0x002fe20008ffe4ff */
[----:B------:R-:W-:Y:S01]  /*18a0*/  FMUL R45, R18, R41 ;  /* 0x00000029122d7220 */ /* 0x000fe20000400000 */
[----:B------:R-:W-:Y:S01]  /*18b0*/  LEA R26, P1, R27, UR8, 0x2 ;  /* 0x000000081b1a7c11 */ /* 0x000fe2000f8210ff */
[----:B----4-:R-:W-:Y:S01]  /*18c0*/  FMUL R38, R5, R39 ;  /* 0x0000002705267220 */ /* 0x010fe20000400000 */
[----:B------:R-:W-:Y:S01]  /*18d0*/  IADD3.X R42, PT, PT, R19, UR10, RZ, P3, !PT ;  /* 0x0000000a132a7c10 */ /* 0x000fe20009ffe4ff */
[----:B------:R0:W-:Y:S01]  /*18e0*/  REDG.E.ADD.F32.FTZ.RN.STRONG.GPU desc[UR14][R30.64], R43 ;  /* 0x0000002b1e0079a6 */ /* 0x0001e2000c12f30e */
[----:B------:R-:W-:-:S02]  /*18f0*/  LEA.HI.X R27, R27, UR9, R32, 0x2, P1 ;  /* 0x000000091b1b7c11 */ /* 0x000fc400088f1420 */
[----:B------:R-:W-:Y:S02]  /*1900*/  LEA.HI.X R25, R44, UR9, R25, 0x2, P2 ;  /* 0x000000092c197c11 */ /* 0x000fe400090f1419 */
[C---:B------:R-:W-:Y:S01]  /*1910*/  LEA R22, P3, R40.reuse, UR8, 0x2 ;  /* 0x0000000828167c11 */ /* 0x040fe2000f8610ff */
[----:B------:R-:W-:Y:S01]  /*1920*/  REDG.E.ADD.F32.FTZ.RN.STRONG.GPU desc[UR14][R26.64], R45 ;  /* 0x0000002d1a0079a6 */ /* 0x000fe2000c12f30e */
[----:B------:R-:W-:Y:S02]  /*1930*/  IADD3 R41, P1, PT, R7, UR12, RZ ;  /* 0x0000000c07297c10 */ /* 0x000fe4000ff3e0ff */
[----:B------:R-:W-:Y:S01]  /*1940*/  IADD3 R33, P2, PT, R9, UR12, RZ ;  /* 0x0000000c09217c10 */ /* 0x000fe2000ff5e0ff */
[----:B------:R1:W-:Y:S01]  /*1950*/  REDG.E.ADD.F32.FTZ.RN.STRONG.GPU desc[UR14][R24.64], R38 ;  /* 0x00000026180079a6 */ /* 0x0003e2000c12f30e */
[----:B------:R-:W-:Y:S02]  /*1960*/  LEA.HI.X R23, R40, UR9, R42, 0x2, P3 ;  /* 0x0000000928177c11 */ /* 0x000fe400098f142a */
[----:B------:R-:W-:-:S02]  /*1970*/  IADD3 R42, P3, PT, R11, UR12, RZ ;  /* 0x0000000c0b2a7c10 */ /* 0x000fc4000ff7e0ff */
[----:B------:R-:W-:Y:S02]  /*1980*/  IADD3.X R44, PT, PT, R34, UR10, RZ, P2, !PT ;  /* 0x0000000a222c7c10 */ /* 0x000fe400097fe4ff */
[----:B------:R-:W-:Y:S01]  /*1990*/  LEA R32, P2, R33, UR8, 0x2 ;  /* 0x0000000821207c11 */ /* 0x000fe2000f8410ff */
[-C--:B0-----:R-:W-:Y:S01]  /*19a0*/  FMUL R43, R6, R39.reuse ;  /* 0x00000027062b7220 */ /* 0x081fe20000400000 */
[----:B-1----:R-:W-:Y:S01]  /*19b0*/  IADD3.X R24, PT, PT, R20, UR10, RZ, P1, !PT ;  /* 0x0000000a14187c10 */ /* 0x002fe20008ffe4ff */
[-C--:B------:R-:W-:Y:S01]  /*19c0*/  FMUL R45, R8, R39.reuse ;  /* 0x00000027082d7220 */ /* 0x080fe20000400000 */
[----:B------:R-:W-:Y:S01]  /*19d0*/  LEA R40, P1, R41, UR8, 0x2 ;  /* 0x0000000829287c11 */ /* 0x000fe2000f8210ff */
[----:B------:R-:W-:Y:S01]  /*19e0*/  FMUL R38, R10, R39 ;  /* 0x000000270a267220 */ /* 0x000fe20000400000 */
[----:B------:R-:W-:Y:S01]  /*19f0*/  IADD3.X R31, PT, PT, R21, UR10, RZ, P3, !PT ;  /* 0x0000000a151f7c10 */ /* 0x000fe20009ffe4ff */
[----:B------:R0:W-:Y:S01]  /*1a00*/  REDG.E.ADD.F32.FTZ.RN.STRONG.GPU desc[UR14][R22.64], R43 ;  /* 0x0000002b160079a6 */ /* 0x0001e2000c12f30e */
[----:B------:R-:W-:-:S02]  /*1a10*/  LEA R30, P3, R42, UR8, 0x2 ;  /* 0x000000082a1e7c11 */ /* 0x000fc4000f8610ff */
[----:B------:R-:W-:Y:S02]  /*1a20*/  LEA.HI.X R41, R41, UR9, R24, 0x2, P1 ;  /* 0x0000000929297c11 */ /* 0x000fe400088f1418 */
[----:B------:R-:W-:Y:S02]  /*1a30*/  LEA.HI.X R33, R33, UR9, R44, 0x2, P2 ;  /* 0x0000000921217c11 */ /* 0x000fe400090f142c */
[----:B------:R-:W-:Y:S01]  /*1a40*/  IADD3 R27, P1, PT, R13, UR12, RZ ;  /* 0x0000000c0d1b7c10 */ /* 0x000fe2000ff3e0ff */
[----:B------:R1:W-:Y:S01]  /*1a50*/  REDG.E.ADD.F32.FTZ.RN.STRONG.GPU desc[UR14][R40.64], R45 ;  /* 0x0000002d280079a6 */ /* 0x0003e2000c12f30e */
[----:B------:R-:W-:Y:S02]  /*1a60*/  LEA.HI.X R31, R42, UR9, R31, 0x2, P3 ;  /* 0x000000092a1f7c11 */ /* 0x000fe400098f141f */
[----:B------:R-:W-:Y:S01]  /*1a70*/  IADD3 R25, P2, PT, R15, UR12, RZ ;  /* 0x0000000c0f197c10 */ /* 0x000fe2000ff5e0ff */
[----:B------:R2:W-:Y:S01]  /*1a80*/  REDG.E.ADD.F32.FTZ.RN.STRONG.GPU desc[UR14][R32.64], R38 ;  /* 0x00000026200079a6 */ /* 0x0005e2000c12f30e */
[----:B------:R-:W-:-:S02]  /*1a90*/  IADD3 R42, P3, PT, R17, UR12, RZ ;  /* 0x0000000c112a7c10 */ /* 0x000fc4000ff7e0ff */
[----:B------:R-:W-:Y:S02]  /*1aa0*/  IADD3.X R44, PT, PT, R36, UR10, RZ, P2, !PT ;  /* 0x0000000a242c7c10 */ /* 0x000fe400097fe4ff */
[----:B------:R-:W-:Y:S02]  /*1ab0*/  LEA R24, P2, R25, UR8, 0x2 ;  /* 0x0000000819187c11 */ /* 0x000fe4000f8410ff */
[----:B0-----:R-:W-:Y:S01]  /*1ac0*/  IADD3.X R23, PT, PT, R35, UR10, RZ, P3, !PT ;  /* 0x0000000a23177c10 */ /* 0x001fe20009ffe4ff */
[-C--:B-1----:R-:W-:Y:S01]  /*1ad0*/  FMUL R41, R12, R39.reuse ;  /* 0x000000270c297220 */ /* 0x082fe20000400000 */
[----:B------:R-:W-:Y:S02]  /*1ae0*/  LEA R22, P3, R42, UR8, 0x2 ;  /* 0x000000082a167c11 */ /* 0x000fe4000f8610ff */
[----:B--2---:R-:W-:Y:S01]  /*1af0*/  IADD3.X R32, PT, PT, R28, UR10, RZ, P1, !PT ;  /* 0x0000000a1c207c10 */ /* 0x004fe20008ffe4ff */
[-C--:B------:R-:W-:Y:S01]  /*1b00*/  FMUL R33, R14, R39.reuse ;  /* 0x000000270e217220 */ /* 0x080fe20000400000 */
[----:B------:R-:W-:Y:S01]  /*1b10*/  LEA R26, P1, R27, UR8, 0x2 ;  /* 0x000000081b1a7c11 */ /* 0x000fe2000f8210ff */
[-C--:B------:R-:W-:Y:S01]  /*1b20*/  FMUL R43, R16, R39.reuse ;  /* 0x00000027102b7220 */ /* 0x080fe20000400000 */
[----:B------:R-:W-:Y:S01]  /*1b30*/  LEA.HI.X R25, R25, UR9, R44, 0x2, P2 ;  /* 0x0000000919197c11 */ /* 0x000fe200090f142c */
[----:B------:R0:W-:Y:S01]  /*1b40*/  REDG.E.ADD.F32.FTZ.RN.STRONG.GPU desc[UR14][R30.64], R41 ;  /* 0x000000291e0079a6 */ /* 0x0001e2000c12f30e */
[----:B------:R-:W-:Y:S01]  /*1b50*/  LEA.HI.X R27, R27, UR9, R32, 0x2, P1 ;  /* 0x000000091b1b7c11 */ /* 0x000fe200088f1420 */
[----:B------:R-:W-:Y:S01]  /*1b60*/  FMUL R39, R18, R39 ;  /* 0x0000002712277220 */ /* 0x000fe20000400000 */
[----:B------:R-:W-:-:S03]  /*1b70*/  LEA.HI.X R23, R42, UR9, R23, 0x2, P3 ;  /* 0x000000092a177c11 */ /* 0x000fc600098f1417 */
[----:B------:R0:W-:Y:S04]  /*1b80*/  REDG.E.ADD.F32.FTZ.RN.STRONG.GPU desc[UR14][R26.64], R33 ;  /* 0x000000211a0079a6 */ /* 0x0001e8000c12f30e */
[----:B------:R0:W-:Y:S04]  /*1b90*/  REDG.E.ADD.F32.FTZ.RN.STRONG.GPU desc[UR14][R24.64], R43 ;  /* 0x0000002b180079a6 */ /* 0x0001e8000c12f30e */
[----:B------:R0:W-:Y:S01]  /*1ba0*/  REDG.E.ADD.F32.FTZ.RN.STRONG.GPU desc[UR14][R22.64], R39 ;  /* 0x00000027160079a6 */ /* 0x0001e2000c12f30e */
[----:B------:R-:W-:-:S07]  /*1bb0*/  VIADD R29, R29, 0x2 ;  /* 0x000000021d1d7836 */ /* 0x000fce0000000000 */
.L_x_3:
[----:B------:R-:W-:Y:S05]  /*1bc0*/  @P0 BRA `(.L_x_2) ;  /* 0x0000000000e80947 */ /* 0x000fea0003800000 */
[----:B------:R-:W1:Y:S01]  /*1bd0*/  LDCU.64 UR20, c[0x0][0x3a0] ;  /* 0x00007400ff1477ac */ /* 0x000e620008000a00 */
[----:B0-----:R-:W-:Y:S01]  /*1be0*/  IMAD R22, R29, R3, R0 ;  /* 0x000000031d167224 */ /* 0x001fe200078e0200 */
[----:B------:R-:W0:Y:S04]  /*1bf0*/  LDCU UR10, c[0x0][0x388] ;  /* 0x00007100ff0a77ac */ /* 0x000e280008000800 */
[----:B------:R-:W-:-:S04]  /*1c00*/  IADD3 R23, P0, PT, R22, UR11, RZ ;  /* 0x0000000b16177c10 */ /* 0x000fc8000ff1e0ff */
[----:B------:R-:W-:Y:S02]  /*1c10*/  LEA.HI.X.SX32 R24, R22, UR16, 0x1, P0 ;  /* 0x0000001016187c11 */ /* 0x000fe400080f0eff */
[----:B-1----:R-:W-:-:S04]  /*1c20*/  LEA R22, P0, R23, UR20, 0x2 ;  /* 0x0000001417167c11 */ /* 0x002fc8000f8010ff */
[----:B------:R-:W-:-:S06]  /*1c30*/  LEA.HI.X R23, R23, UR21, R24, 0x2, P0 ;  /* 0x0000001517177c11 */ /* 0x000fcc00080f1418 */
[----:B------:R1:W2:Y:S01]  /*1c40*/  LDG.E.CONSTANT R23, desc[UR14][R22.64] ;  /* 0x0000000e16177981 */ /* 0x0002a2000c1e9900 */
[----:B0-----:R-:W-:-:S05]  /*1c50*/  IMAD R24, R29, UR10, RZ ;  /* 0x0000000a1d187c24 */ /* 0x001fca000f8e02ff */
[-C--:B------:R-:W-:Y:S02]  /*1c60*/  IADD3 R2, P6, PT, R2, R24.reuse, RZ ;  /* 0x0000001802027210 */ /* 0x080fe40007fde0ff */
[----:B------:R-:W-:Y:S02]  /*1c70*/  SHF.R.S32.HI R25, RZ, 0x1f, R24 ;  /* 0x0000001fff197819 */ /* 0x000fe40000011418 */
[-C--:B------:R-:W-:Y:S02]  /*1c80*/  IADD3 R7, P4, PT, R7, R24.reuse, RZ ;  /* 0x0000001807077210 */ /* 0x080fe40007f9e0ff */
[-C--:B------:R-:W-:Y:S01]  /*1c90*/  IADD3 R11, P2, PT, R11, R24.reuse, RZ ;  /* 0x000000180b0b7210 */ /* 0x080fe20007f5e0ff */
[--C-:B------:R-:W-:Y:S01]  /*1ca0*/  IMAD.X R37, R37, 0x1, R25.reuse, P6 ;  /* 0x0000000125257824 */ /* 0x100fe200030e0619 */
[-C--:B------:R-:W-:Y:S01]  /*1cb0*/  IADD3 R15, P0, PT, R15, R24.reuse, RZ ;  /* 0x000000180f0f7210 */ /* 0x080fe20007f1e0ff */
[--C-:B------:R-:W-:Y:S01]  /*1cc0*/  IMAD.X R30, R20, 0x1, R25.reuse, P4 ;  /* 0x00000001141e7824 */ /* 0x100fe200020e0619 */
[-C--:B------:R-:W-:Y:S01]  /*1cd0*/  IADD3 R4, P5, PT, R4, R24.reuse, RZ ;  /* 0x0000001804047210 */ /* 0x080fe20007fbe0ff */
[--C-:B-1----:R-:W-:Y:S01]  /*1ce0*/  IMAD.X R22, R21, 0x1, R25.reuse, P2 ;  /* 0x0000000115167824 */ /* 0x102fe200010e0619 */
[-C--:B------:R-:W-:Y:S01]  /*1cf0*/  IADD3 R13, P1, PT, R13, R24.reuse, RZ ;  /* 0x000000180d0d7210 */ /* 0x080fe20007f3e0ff */
[--C-:B------:R-:W-:Y:S01]  /*1d00*/  IMAD.X R42, R36, 0x1, R25.reuse, P0 ;  /* 0x00000001242a7824 */ /* 0x100fe200000e0619 */
[-C--:B------:R-:W-:Y:S01]  /*1d10*/  IADD3 R9, P3, PT, R9, R24.reuse, RZ ;  /* 0x0000001809097210 */ /* 0x080fe20007f7e0ff */
[--C-:B------:R-:W-:Y:S01]  /*1d20*/  IMAD.X R19, R19, 0x1, R25.reuse, P5 ;  /* 0x0000000113137824 */ /* 0x100fe200028e0619 */
[----:B------:R-:W-:Y:S01]  /*1d30*/  IADD3 R17, P6, PT, R17, R24, RZ ;  /* 0x0000001811117210 */ /* 0x000fe20007fde0ff */
[--C-:B------:R-:W-:Y:S01]  /*1d40*/  IMAD.X R38, R28, 0x1, R25.reuse, P1 ;  /* 0x000000011c267824 */ /* 0x100fe200008e0619 */
[----:B------:R-:W-:Y:S01]  /*1d50*/  LEA R20, P0, R2, UR8, 0x2 ;  /* 0x0000000802147c11 */ /* 0x000fe2000f8010ff */
[--C-:B------:R-:W-:Y:S01]  /*1d60*/  IMAD.X R34, R34, 0x1, R25.reuse, P3 ;  /* 0x0000000122227824 */ /* 0x100fe200018e0619 */
[----:B------:R-:W-:Y:S01]  /*1d70*/  LEA R26, P2, R7, UR8, 0x2 ;  /* 0x00000008071a7c11 */ /* 0x000fe2000f8410ff */
[----:B------:R-:W-:Y:S01]  /*1d80*/  IMAD.X R40, R35, 0x1, R25, P6 ;  /* 0x0000000123287824 */ /* 0x000fe200030e0619 */
[----:B------:R-:W-:-:S02]  /*1d90*/  LEA R24, P1, R4, UR8, 0x2 ;  /* 0x0000000804187c11 */ /* 0x000fc4000f8210ff */
[----:B------:R-:W-:Y:S02]  /*1da0*/  LEA R28, P3, R9, UR8, 0x2 ;  /* 0x00000008091c7c11 */ /* 0x000fe4000f8610ff */
[----:B------:R-:W-:Y:S02]  /*1db0*/  LEA.HI.X R21, R2, UR9, R37, 0x2, P0 ;  /* 0x0000000902157c11 */ /* 0x000fe400080f1425 */
[----:B------:R-:W-:Y:S02]  /*1dc0*/  LEA.HI.X R27, R7, UR9, R30, 0x2, P2 ;  /* 0x00000009071b7c11 */ /* 0x000fe400090f141e */
[----:B------:R-:W-:Y:S02]  /*1dd0*/  LEA.HI.X R25, R4, UR9, R19, 0x2, P1 ;  /* 0x0000000904197c11 */ /* 0x000fe400088f1413 */
[----:B------:R-:W-:Y:S02]  /*1de0*/  LEA R30, P0, R11, UR8, 0x2 ;  /* 0x000000080b1e7c11 */ /* 0x000fe4000f8010ff */
[----:B------:R-:W-:-:S02]  /*1df0*/  LEA.HI.X R29, R9, UR9, R34, 0x2, P3 ;  /* 0x00000009091d7c11 */ /* 0x000fc400098f1422 */
[----:B------:R-:W-:Y:S02]  /*1e00*/  LEA R32, P1, R13, UR8, 0x2 ;  /* 0x000000080d207c11 */ /* 0x000fe4000f8210ff */
[----:B------:R-:W-:Y:S02]  /*1e10*/  LEA R34, P2, R15, UR8, 0x2 ;  /* 0x000000080f227c11 */ /* 0x000fe4000f8410ff */
[----:B------:R-:W-:Y:S02]  /*1e20*/  LEA R36, P3, R17, UR8, 0x2 ;  /* 0x0000000811247c11 */ /* 0x000fe4000f8610ff */
[----:B------:R-:W-:Y:S02]  /*1e30*/  LEA.HI.X R31, R11, UR9, R22, 0x2, P0 ;  /* 0x000000090b1f7c11 */ /* 0x000fe400080f1416 */
[----:B------:R-:W-:Y:S02]  /*1e40*/  LEA.HI.X R33, R13, UR9, R38, 0x2, P1 ;  /* 0x000000090d217c11 */ /* 0x000fe400088f1426 */
[----:B------:R-:W-:-:S02]  /*1e50*/  LEA.HI.X R35, R15, UR9, R42, 0x2, P2 ;  /* 0x000000090f237c11 */ /* 0x000fc400090f142a */
[----:B------:R-:W-:Y:S01]  /*1e60*/  LEA.HI.X R37, R17, UR9, R40, 0x2, P3 ;  /* 0x0000000911257c11 */ /* 0x000fe200098f1428 */
[-C--:B--2---:R-:W-:Y:S01]  /*1e70*/  FMUL R5, R5, R23.reuse ;  /* 0x0000001705057220 */ /* 0x084fe20000400000 */
[-C--:B------:R-:W-:Y:S01]  /*1e80*/  FMUL R7, R6, R23.reuse ;  /* 0x0000001706077220 */ /* 0x080fe20000400000 */
[-C--:B------:R-:W-:Y:S01]  /*1e90*/  FMUL R9, R8, R23.reuse ;  /* 0x0000001708097220 */ /* 0x080fe20000400000 */
[-C--:B------:R-:W-:Y:S01]  /*1ea0*/  FMUL R11, R10, R23.reuse ;  /* 0x000000170a0b7220 */ /* 0x080fe20000400000 */
[-C--:B------:R-:W-:Y:S01]  /*1eb0*/  FMUL R13, R12, R23.reuse ;  /* 0x000000170c0d7220 */ /* 0x080fe20000400000 */
[-C--:B------:R-:W-:Y:S01]  /*1ec0*/  FMUL R15, R14, R23.reuse ;  /* 0x000000170e0f7220 */ /* 0x080fe20000400000 */
[----:B------:R1:W-:Y:S01]  /*1ed0*/  REDG.E.ADD.F32.FTZ.RN.STRONG.GPU desc[UR14][R20.64], R5 ;  /* 0x00000005140079a6 */ /* 0x0003e2000c12f30e */
[-C--:B------:R-:W-:Y:S01]  /*1ee0*/  FMUL R17, R16, R23.reuse ;  /* 0x0000001710117220 */ /* 0x080fe20000400000 */
[----:B------:R-:W-:Y:S02]  /*1ef0*/  FMUL R23, R18, R23 ;  /* 0x0000001712177220 */ /* 0x000fe40000400000 */
[----:B------:R1:W-:Y:S04]  /*1f00*/  REDG.E.ADD.F32.FTZ.RN.STRONG.GPU desc[UR14][R24.64], R7 ;  /* 0x00000007180079a6 */ /* 0x0003e8000c12f30e */
[----:B------:R1:W-:Y:S04]  /*1f10*/  REDG.E.ADD.F32.FTZ.RN.STRONG.GPU desc[UR14][R26.64], R9 ;  /* 0x000000091a0079a6 */ /* 0x0003e8000c12f30e */
[----:B------:R1:W-:Y:S04]  /*1f20*/  REDG.E.ADD.F32.FTZ.RN.STRONG.GPU desc[UR14][R28.64], R11 ;  /* 0x0000000b1c0079a6 */ /* 0x0003e8000c12f30e */
[----:B------:R1:W-:Y:S04]  /*1f30*/  REDG.E.ADD.F32.FTZ.RN.STRONG.GPU desc[UR14][R30.64], R13 ;  /* 0x0000000d1e0079a6 */ /* 0x0003e8000c12f30e */
[----:B------:R1:W-:Y:S04]  /*1f40*/  REDG.E.ADD.F32.FTZ.RN.STRONG.GPU desc[UR14][R32.64], R15 ;  /* 0x0000000f200079a6 */ /* 0x0003e8000c12f30e */
[----:B------:R1:W-:Y:S04]  /*1f50*/  REDG.E.ADD.F32.FTZ.RN.STRONG.GPU desc[UR14][R34.64], R17 ;  /* 0x00000011220079a6 */ /* 0x0003e8000c12f30e */
[----:B------:R1:W-:Y:S02]  /*1f60*/  REDG.E.ADD.F32.FTZ.RN.STRONG.GPU desc[UR14][R36.64], R23 ;  /* 0x00000017240079a6 */ /* 0x0003e4000c12f30e */
.L_x_2:
[----:B------:R-:W2:Y:S02]  /*1f70*/  LDCU UR10, c[0x0][0x360] ;  /* 0x00006c00ff0a77ac */ /* 0x000ea40008000800 */
[----:B--2---:R-:W-:-:S05]  /*1f80*/  VIADD R0, R0, UR10 ;  /* 0x0000000a00007c36 */ /* 0x004fca0008000000 */
[----:B------:R-:W-:-:S13]  /*1f90*/  ISETP.GE.AND P0, PT, R0, R3, PT ;  /* 0x000000030000720c */ /* 0x000fda0003f06270 */
[----:B------:R-:W-:Y:S05]  /*1fa0*/  @!P0 BRA `(.L_x_4) ;  /* 0xffffffe000788947 */ /* 0x000fea000383ffff */
[----:B------:R-:W-:Y:S05]  /*1fb0*/  EXIT ;  /* 0x000000000000794d */ /* 0x000fea0003800000 */
.L_x_5:
[----:B------:R-:W-:-:S00]  /*1fc0*/  BRA `(.L_x_5) ;  /* 0xfffffffc00fc7947 */ /* 0x000fc0000383ffff */
[----:B------:R-:W-:-:S00]  /*1fd0*/  NOP ;  /* 0x0000000000007918 */ /* 0x000fc00000000000 */
        /* <DEDUP_REMOVED lines=10> */
.L_x_21:


//--------------------- .text._Z27trilinear_devoxelize_kerneliiiiiibPKfS0_PiPfS2_ --------------------------
	.section	.text._Z27trilinear_devoxelize_kerneliiiiiibPKfS0_PiPfS2_,"ax",@progbits
	.align	128
        .global         _Z27trilinear_devoxelize_kerneliiiiiibPKfS0_PiPfS2_
        .type           _Z27trilinear_devoxelize_kerneliiiiiibPKfS0_PiPfS2_,@function
        .size           _Z27trilinear_devoxelize_kerneliiiiiibPKfS0_PiPfS2_,(.L_x_22 - _Z27trilinear_devoxelize_kerneliiiiiibPKfS0_PiPfS2_)
        .other          _Z27trilinear_devoxelize_kerneliiiiiibPKfS0_PiPfS2_,@"STO_CUDA_ENTRY STV_DEFAULT"
_Z27trilinear_devoxelize_kerneliiiiiibPKfS0_PiPfS2_:
.text._Z27trilinear_devoxelize_kerneliiiiiibPKfS0_PiPfS2_:
[----:B------:R-:W-:Y:S08]  /*0000*/  LDC R1, c[0x0][0x37c] ;  /* 0x0000df00ff017b82 */ /* 0x000ff00000000800 */
[----:B------:R-:W0:Y:S01]  /*0010*/  S2UR UR22, SR_CTAID.X ;  /* 0x00000000001679c3 */ /* 0x000e220000002500 */
[----:B------:R-:W1:Y:S01]  /*0020*/  S2R R0, SR_TID.X ;  /* 0x0000000000007919 */ /* 0x000e620000002100 */
[----:B------:R-:W0:Y:S01]  /*0030*/  LDCU UR15, c[0x0][0x384] ;  /* 0x00007080ff0f77ac */ /* 0x000e220008000800 */
[----:B------:R-:W2:Y:S01]  /*0040*/  LDCU.64 UR16, c[0x0][0x388] ;  /* 0x00007100ff1077ac */ /* 0x000ea20008000a00 */
[----:B------:R-:W3:Y:S01]  /*0050*/  LDCU.64 UR18, c[0x0][0x390] ;  /* 0x00007200ff1277ac */ /* 0x000ee20008000a00 */
[----:B------:R-:W4:Y:S01]  /*0060*/  LDCU.128 UR8, c[0x0][0x3a0] ;  /* 0x00007400ff0877ac */ /* 0x000f220008000c00 */
[----:B------:R-:W5:Y:S01]  /*0070*/  LDCU.64 UR4, c[0x0][0x3b8] ;  /* 0x00007700ff0477ac */ /* 0x000f620008000a00 */
[----:B------:R-:W1:Y:S01]  /*0080*/  LDCU UR23, c[0x0][0x360] ;  /* 0x00006c00ff1777ac */ /* 0x000e620008000800 */
[----:B0-----:R-:W-:-:S02]  /*0090*/  UIMAD UR13, UR22, UR15, URZ ;  /* 0x0000000f160d72a4 */ /* 0x001fc4000f8e02ff */
[----:B---3--:R-:W-:Y:S02]  /*00a0*/  UIMAD UR12, UR22, UR19, URZ ;  /* 0x00000013160c72a4 */ /* 0x008fe4000f8e02ff */
[----:B--2---:R-:W-:Y:S02]  /*00b0*/  UIMAD UR6, UR13, UR16, URZ ;  /* 0x000000100d0672a4 */ /* 0x004fe4000f8e02ff */
[----:B------:R-:W-:Y:S02]  /*00c0*/  UIMAD UR13, UR13, UR19, URZ ;  /* 0x000000130d0d72a4 */ /* 0x000fe4000f8e02ff */
[----:B-1----:R-:W-:Y:S01]  /*00d0*/  ISETP.GE.AND P0, PT, R0, UR19, PT ;  /* 0x0000001300007c0c */ /* 0x002fe2000bf06270 */
[----:B------:R-:W-:Y:S02]  /*00e0*/  UIMAD UR7, UR6, UR17, URZ ;  /* 0x00000011060772a4 */ /* 0x000fe4000f8e02ff */
[----:B------:R-:W-:Y:S02]  /*00f0*/  UIMAD UR6, UR12, 0x3, URZ ;  /* 0x000000030c0678a4 */ /* 0x000fe4000f8e02ff */
[----:B------:R-:W-:-:S02]  /*0100*/  UIMAD UR14, UR7, UR18, URZ ;  /* 0x00000012070e72a4 */ /* 0x000fc4000f8e02ff */
[----:B----4-:R-:W-:Y:S02]  /*0110*/  UIMAD.WIDE UR6, UR6, 0x4, UR8 ;  /* 0x00000004060678a5 */ /* 0x010fe4000f8e0208 */
[----:B------:R-:W-:Y:S02]  /*0120*/  UIMAD.WIDE UR8, UR14, 0x4, UR10 ;  /* 0x000000040e0878a5 */ /* 0x000fe4000f8e020a */
[----:B------:R-:W-:-:S04]  /*0130*/  USHF.L.U32 UR10, UR12, 0x3, URZ ;  /* 0x000000030c0a7899 */ /* 0x000fc800080006ff */
[----:B-----5:R-:W-:Y:S01]  /*0140*/  UIMAD.WIDE UR10, UR10, 0x4, UR4 ;  /* 0x000000040a0a78a5 */ /* 0x020fe2000f8e0204 */
[----:B------:R-:W-:Y:S11]  /*0150*/  @P0 EXIT ;  /* 0x000000000000094d */ /* 0x000ff60003800000 */
[----:B------:R-:W-:Y:S01]  /*0160*/  UISETP.GE.AND UP0, UPT, UR15, 0x1, UPT ;  /* 0x000000010f00788c */ /* 0x000fe2000bf06270 */
[----:B------:R-:W0:Y:S01]  /*0170*/  LDCU.64 UR20, c[0x0][0x358] ;  /* 0x00006b00ff1477ac */ /* 0x000e220008000a00 */
[----:B------:R-:W-:-:S07]  /*0180*/  UIMAD UR5, UR17, UR18, URZ ;  /* 0x00000012110572a4 */ /* 0x000fce000f8e02ff */
[----:B------:R-:W-:Y:S05]  /*0190*/  BRA.U !UP0, `(.L_x_6) ;  /* 0x0000001908e07547 */ /* 0x000fea000b800000 */
[----:B------:R-:W1:Y:S01]  /*01a0*/  LDCU.U8 UR4, c[0x0][0x398] ;  /* 0x00007300ff0477ac */ /* 0x000e620008000000 */
[----:B------:R-:W-:Y:S02]  /*01b0*/  UIMAD UR14, UR5, UR16, URZ ;  /* 0x00000010050e72a4 */ /* 0x000fe4000f8e02ff */
[----:B------:R-:W-:Y:S02]  /*01c0*/  USHF.R.S32.HI UR16, URZ, 0x1f, UR13 ;  /* 0x0000001fff107899 */ /* 0x000fe4000801140d */
[----:B-1----:R-:W-:-:S04]  /*01d0*/  UPRMT UR4, UR4, 0x8880, URZ ;  /* 0x0000888004047896 */ /* 0x002fc800080000ff */
[----:B------:R-:W-:-:S09]  /*01e0*/  UISETP.NE.AND UP0, UPT, UR4, URZ, UPT ;  /* 0x000000ff0400728c */ /* 0x000fd2000bf05270 */
[----:B------:R-:W-:Y:S05]  /*01f0*/  BRA.U !UP0, `(.L_x_7) ;  /* 0x0000000d08bc7547 */ /* 0x000fea000b800000 */
.L_x_12:
[----:B-1----:R-:W1:Y:S01]  /*0200*/  LDC R3, c[0x0][0x394] ;  /* 0x0000e500ff037b82 */ /* 0x002e620000000800 */
[----:B------:R-:W-:Y:S01]  /*0210*/  HFMA2 R7, -RZ, RZ, 0, 2.384185791015625e-07 ;  /* 0x00000004ff077431 */ /* 0x000fe200000001ff */
[----:B------:R-:W2:Y:S01]  /*0220*/  LDCU UR4, c[0x0][0x388] ;  /* 0x00007100ff0477ac */ /* 0x000ea20008000800 */
[----:B---3--:R-:W3:Y:S05]  /*0230*/  LDCU UR12, c[0x0][0x38c] ;  /* 0x00007180ff0c77ac */ /* 0x008eea0008000800 */
[----:B0-----:R-:W4:Y:S01]  /*0240*/  LDC.64 R4, c[0x0][0x390] ;  /* 0x0000e400ff047b82 */ /* 0x001f220000000a00 */
[----:B------:R-:W-:-:S04]  /*0250*/  IMAD.WIDE.U32 R6, R0, R7, UR6 ;  /* 0x0000000600067e25 */ /* 0x000fc8000f8e0007 */
[C---:B-1----:R-:W-:Y:S02]  /*0260*/  IMAD.WIDE R8, R3.reuse, 0x4, R6 ;  /* 0x0000000403087825 */ /* 0x042fe400078e0206 */
[----:B0-----:R-:W5:Y:S02]  /*0270*/  LDG.E.CONSTANT R7, desc[UR20][R6.64] ;  /* 0x0000001406077981 */ /* 0x001f64000c1e9900 */
[----:B------:R-:W-:Y:S02]  /*0280*/  IMAD.WIDE R10, R3, 0x4, R8 ;  /* 0x00000004030a7825 */ /* 0x000fe400078e0208 */
[----:B------:R-:W5:Y:S04]  /*0290*/  LDG.E.CONSTANT R15, desc[UR20][R8.64] ;  /* 0x00000014080f7981 */ /* 0x000f68000c1e9900 */
[----:B------:R-:W5:Y:S01]  /*02a0*/  LDG.E.CONSTANT R2, desc[UR20][R10.64] ;  /* 0x000000140a027981 */ /* 0x000f62000c1e9900 */
[----:B--2---:R-:W-:-:S02]  /*02b0*/  I2FP.F32.S32 R12, UR4 ;  /* 0x00000004000c7c45 */ /* 0x004fc40008201400 */
[----:B---3--:R-:W-:Y:S02]  /*02c0*/  I2FP.F32.S32 R14, UR12 ;  /* 0x0000000c000e7c45 */ /* 0x008fe40008201400 */
[----:B----4-:R-:W-:Y:S01]  /*02d0*/  I2FP.F32.S32 R13, R4 ;  /* 0x00000004000d7245 */ /* 0x010fe20000201400 */
[----:B------:R-:W-:Y:S01]  /*02e0*/  BSSY.RECONVERGENT B0, `(.L_x_8) ;  /* 0x00000db000007945 */ /* 0x000fe20003800200 */
[----:B-----5:R-:W-:Y:S02]  /*02f0*/  FSETP.GE.AND P0, PT, R7, R12, PT ;  /* 0x0000000c0700720b */ /* 0x020fe40003f06000 */
[----:B------:R-:W-:Y:S02]  /*0300*/  FSETP.GE.AND P2, PT, R15, R14, PT ;  /* 0x0000000e0f00720b */ /* 0x000fe40003f46000 */
[----:B------:R-:W-:Y:S02]  /*0310*/  FSETP.GE.AND P1, PT, R2, R13, PT ;  /* 0x0000000d0200720b */ /* 0x000fe40003f26000 */
[----:B------:R-:W-:-:S02]  /*0320*/  FSETP.LT.OR P0, PT, R7, RZ, P0 ;  /* 0x000000ff0700720b */ /* 0x000fc40000701400 */
[----:B------:R-:W-:Y:S02]  /*0330*/  FSETP.LT.OR P2, PT, R15, RZ, P2 ;  /* 0x000000ff0f00720b */ /* 0x000fe40001741400 */
[----:B------:R-:W-:-:S04]  /*0340*/  FSETP.LT.OR P1, PT, R2, RZ, P1 ;  /* 0x000000ff0200720b */ /* 0x000fc80000f21400 */
[----:B------:R-:W-:-:S13]  /*0350*/  PLOP3.LUT P0, PT, P1, P0, P2, 0xfe, 0x0 ;  /* 0x000000000000781c */ /* 0x000fda0000f01f26 */
[----:B------:R-:W-:Y:S05]  /*0360*/  @P0 BRA `(.L_x_9) ;  /* 0x0000000c00480947 */ /* 0x000fea0003800000 */
[----:B------:R-:W0:Y:S01]  /*0370*/  LDC.64 R24, c[0x0][0x3b0] ;  /* 0x0000ec00ff187b82 */ /* 0x000e220000000a00 */
[----:B------:R-:W1:Y:S01]  /*0380*/  FRND.FLOOR R4, R7 ;  /* 0x0000000700047307 */ /* 0x000e620000205000 */
[----:B------:R-:W2:Y:S01]  /*0390*/  LDCU UR4, c[0x0][0x38c] ;  /* 0x00007180ff0477ac */ /* 0x000ea20008000800 */
[----:B------:R-:W-:Y:S01]  /*03a0*/  MOV R9, 0x4 ;  /* 0x0000000400097802 */ /* 0x000fe20000000f00 */
[----:B------:R-:W-:Y:S01]  /*03b0*/  IMAD R5, R5, UR22, RZ ;  /* 0x0000001605057c24 */ /* 0x000fe2000f8e02ff */
[----:B------:R-:W3:Y:S03]  /*03c0*/  LDCU UR12, c[0x0][0x384] ;  /* 0x00007080ff0c77ac */ /* 0x000ee60008000800 */
[----:B------:R-:W-:Y:S01]  /*03d0*/  IMAD.WIDE.U32 R8, R0, R9, UR10 ;  /* 0x0000000a00087e25 */ /* 0x000fe2000f8e0009 */
[----:B------:R-:W4:Y:S01]  /*03e0*/  FRND.FLOOR R6, R15 ;  /* 0x0000000f00067307 */ /* 0x000f220000205000 */
[----:B------:R-:W5:Y:S02]  /*03f0*/  LDC R19, c[0x0][0x390] ;  /* 0x0000e400ff137b82 */ /* 0x000f640000000800 */
[----:B------:R-:W-:-:S04]  /*0400*/  IMAD.WIDE R28, R3, 0x4, R8 ;  /* 0x00000004031c7825 */ /* 0x000fc800078e0208 */
[C---:B-1----:R-:W-:Y:S01]  /*0410*/  FADD R27, R7.reuse, -R4 ;  /* 0x80000004071b7221 */ /* 0x042fe20000000000 */
[----:B------:R-:W1:Y:S01]  /*0420*/  FRND.FLOOR R11, R2 ;  /* 0x00000002000b7307 */ /* 0x000e620000205000 */
[----:B------:R-:W-:Y:S01]  /*0430*/  FSETP.GT.AND P0, PT, R7, R4, PT ;  /* 0x000000040700720b */ /* 0x000fe20003f04000 */
[----:B----4-:R-:W-:-:S06]  /*0440*/  FADD R20, R15, -R6 ;  /* 0x800000060f147221 */ /* 0x010fcc0000000000 */
[----:B------:R4:W-:Y:S01]  /*0450*/  F2I.FLOOR.NTZ R10, R7 ;  /* 0x00000007000a7305 */ /* 0x0009e20000207100 */
[----:B------:R-:W-:Y:S01]  /*0460*/  FSETP.GT.AND P1, PT, R15, R6, PT ;  /* 0x000000060f00720b */ /* 0x000fe20003f24000 */
[----:B---3--:R-:W-:Y:S01]  /*0470*/  UISETP.NE.AND UP0, UPT, UR12, 0x1, UPT ;  /* 0x000000010c00788c */ /* 0x008fe2000bf05270 */
[----:B------:R-:W-:Y:S01]  /*0480*/  FADD R26, -R20, 1 ;  /* 0x3f800000141a7421 */ /* 0x000fe20000000100 */
[----:B-1----:R-:W-:-:S04]  /*0490*/  FADD R18, R2, -R11 ;  /* 0x8000000b02127221 */ /* 0x002fc80000000000 */
[----:B------:R1:W2:Y:S01]  /*04a0*/  F2I.FLOOR.NTZ R13, R15 ;  /* 0x0000000f000d7305 */ /* 0x0002a20000207100 */
[----:B------:R-:W-:Y:S01]  /*04b0*/  FSETP.GT.AND P2, PT, R2, R11, PT ;  /* 0x0000000b0200720b */ /* 0x000fe20003f44000 */
[----:B----4-:R-:W-:Y:S01]  /*04c0*/  FADD R7, -R27, 1 ;  /* 0x3f8000001b077421 */ /* 0x010fe20000000100 */
[----:B------:R-:W-:Y:S01]  /*04d0*/  SHF.L.U32 R11, R5, 0x3, RZ ;  /* 0x00000003050b7819 */ /* 0x000fe200000006ff */
[----:B------:R-:W-:-:S04]  /*04e0*/  FADD R16, -R18, 1 ;  /* 0x3f80000012107421 */ /* 0x000fc80000000100 */
[----:B0-----:R-:W-:-:S04]  /*04f0*/  IMAD.WIDE R24, R11, 0x4, R24 ;  /* 0x000000040b187825 */ /* 0x001fc800078e0218 */
[----:B-1----:R-:W-:Y:S01]  /*0500*/  FMUL R15, R7, R26 ;  /* 0x0000001a070f7220 */ /* 0x002fe20000400000 */
[----:B------:R-:W5:Y:S01]  /*0510*/  F2I.FLOOR.NTZ R11, R2 ;  /* 0x00000002000b7305 */ /* 0x000f620000207100 */
[----:B------:R-:W-:Y:S02]  /*0520*/  FMUL R7, R20, R7 ;  /* 0x0000000714077220 */ /* 0x000fe40000400000 */
[----:B------:R-:W-:Y:S01]  /*0530*/  FMUL R4, R16, R15 ;  /* 0x0000000f10047220 */ /* 0x000fe20000400000 */
[----:B------:R-:W-:-:S04]  /*0540*/  IMAD.WIDE.U32 R24, R0, 0x4, R24 ;  /* 0x0000000400187825 */ /* 0x000fc800078e0018 */
[----:B------:R-:W-:Y:S01]  /*0550*/  FMUL R5, R18, R15 ;  /* 0x0000000f12057220 */ /* 0x000fe20000400000 */
[-C--:B------:R-:W-:Y:S01]  /*0560*/  FMUL R6, R16, R7.reuse ;  /* 0x0000000710067220 */ /* 0x080fe20000400000 */
[----:B------:R-:W-:Y:S01]  /*0570*/  FMUL R7, R18, R7 ;  /* 0x0000000712077220 */ /* 0x000fe20000400000 */
[----:B--2---:R-:W-:Y:S01]  /*0580*/  IMAD R10, R10, UR4, R13 ;  /* 0x000000040a0a7c24 */ /* 0x004fe2000f8e020d */
[----:B------:R0:W-:Y:S01]  /*0590*/  STG.E desc[UR20][R8.64], R4 ;  /* 0x0000000408007986 */ /* 0x0001e2000c101914 */
[----:B------:R-:W-:Y:S01]  /*05a0*/  IMAD.WIDE R12, R3, 0x4, R28 ;  /* 0x00000004030c7825 */ /* 0x000fe200078e021c */
[----:B------:R-:W-:Y:S02]  /*05b0*/  UMOV UR4, URZ ;  /* 0x000000ff00047c82 */ /* 0x000fe40008000000 */
[----:B------:R-:W-:Y:S01]  /*05c0*/  STG.E desc[UR20][R28.64], R5 ;  /* 0x000000051c007986 */ /* 0x000fe2000c101914 */
[----:B-----5:R-:W-:Y:S01]  /*05d0*/  IMAD R10, R10, R19, R11 ;  /* 0x000000130a0a7224 */ /* 0x020fe200078e020b */
[----:B------:R-:W-:Y:S01]  /*05e0*/  SEL R19, R19, RZ, P1 ;  /* 0x000000ff13137207 */ /* 0x000fe20000800000 */
[----:B------:R-:W-:Y:S01]  /*05f0*/  IMAD.WIDE R22, R3, 0x4, R12 ;  /* 0x0000000403167825 */ /* 0x000fe200078e020c */
[----:B------:R1:W-:Y:S03]  /*0600*/  STG.E desc[UR20][R12.64], R6 ;  /* 0x000000060c007986 */ /* 0x0003e6000c101914 */
[C---:B0-----:R-:W-:Y:S01]  /*0610*/  FMUL R9, R27.reuse, R26 ;  /* 0x0000001a1b097220 */ /* 0x041fe20000400000 */
[----:B------:R-:W-:Y:S01]  /*0620*/  FMUL R27, R27, R20 ;  /* 0x000000141b1b7220 */ /* 0x000fe20000400000 */
[C---:B------:R-:W-:Y:S01]  /*0630*/  IMAD.WIDE R14, R3.reuse, 0x4, R22 ;  /* 0x00000004030e7825 */ /* 0x040fe200078e0216 */
[----:B------:R0:W-:Y:S03]  /*0640*/  STG.E desc[UR20][R22.64], R7 ;  /* 0x0000000716007986 */ /* 0x0001e6000c101914 */
[C---:B------:R-:W-:Y:S01]  /*0650*/  FMUL R8, R16.reuse, R9 ;  /* 0x0000000910087220 */ /* 0x040fe20000400000 */
[----:B------:R-:W-:Y:S01]  /*0660*/  FMUL R11, R16, R27 ;  /* 0x0000001b100b7220 */ /* 0x000fe20000400000 */
[----:B------:R-:W-:-:S04]  /*0670*/  IMAD.WIDE R20, R3, 0x4, R24 ;  /* 0x0000000403147825 */ /* 0x000fc800078e0218 */
[C---:B------:R-:W-:Y:S01]  /*0680*/  FMUL R9, R18.reuse, R9 ;  /* 0x0000000912097220 */ /* 0x040fe20000400000 */
[----:B------:R-:W-:Y:S01]  /*0690*/  FMUL R18, R18, R27 ;  /* 0x0000001b12127220 */ /* 0x000fe20000400000 */
[----:B------:R2:W-:Y:S01]  /*06a0*/  STG.E desc[UR20][R14.64], R8 ;  /* 0x000000080e007986 */ /* 0x0005e2000c101914 */
[----:B-1----:R-:W-:-:S04]  /*06b0*/  IMAD.WIDE R12, R3, 0x4, R14 ;  /* 0x00000004030c7825 */ /* 0x002fc800078e020e */
[C---:B------:R-:W-:Y:S01]  /*06c0*/  IMAD.WIDE R16, R3.reuse, 0x4, R20 ;  /* 0x0000000403107825 */ /* 0x040fe200078e0214 */
[----:B------:R1:W-:Y:S01]  /*06d0*/  STG.E desc[UR20][R12.64], R9 ;  /* 0x000000090c007986 */ /* 0x0003e2000c101914 */
[C---:B0-----:R-:W-:Y:S02]  /*06e0*/  IADD3 R22, PT, PT, R10.reuse, 0x1, RZ ;  /* 0x000000010a167810 */ /* 0x041fe40007ffe0ff */
[C---:B------:R-:W-:Y:S01]  /*06f0*/  IMAD.WIDE R28, R3.reuse, 0x4, R12 ;  /* 0x00000004031c7825 */ /* 0x040fe200078e020c */
[----:B------:R-:W-:Y:S02]  /*0700*/  @!P2 IADD3 R22, PT, PT, R10, RZ, RZ ;  /* 0x000000ff0a16a210 */ /* 0x000fe40007ffe0ff */
[----:B------:R-:W-:Y:S01]  /*0710*/  SEL R23, RZ, UR5, !P0 ;  /* 0x00000005ff177c07 */ /* 0x000fe2000c000000 */
[C---:B--2---:R-:W-:Y:S01]  /*0720*/  IMAD.WIDE R14, R3.reuse, 0x4, R16 ;  /* 0x00000004030e7825 */ /* 0x044fe200078e0210 */
[----:B------:R0:W-:Y:S03]  /*0730*/  STG.E desc[UR20][R28.64], R11 ;  /* 0x0000000b1c007986 */ /* 0x0001e6000c101914 */
[----:B------:R-:W-:-:S04]  /*0740*/  IMAD.WIDE R26, R3, 0x4, R28 ;  /* 0x00000004031a7825 */ /* 0x000fc800078e021c */
[C---:B-1----:R-:W-:Y:S01]  /*0750*/  IMAD.WIDE R12, R3.reuse, 0x4, R14 ;  /* 0x00000004030c7825 */ /* 0x042fe200078e020e */
[----:B------:R1:W-:Y:S04]  /*0760*/  STG.E desc[UR20][R26.64], R18 ;  /* 0x000000121a007986 */ /* 0x0003e8000c101914 */
[----:B------:R2:W-:Y:S01]  /*0770*/  STG.E desc[UR20][R24.64], R10 ;  /* 0x0000000a18007986 */ /* 0x0005e2000c101914 */
[----:B0-----:R-:W-:-:S03]  /*0780*/  IMAD.WIDE R28, R3, 0x4, R12 ;  /* 0x00000004031c7825 */ /* 0x001fc600078e020c */
[----:B------:R0:W-:Y:S01]  /*0790*/  STG.E desc[UR20][R20.64], R22 ;  /* 0x0000001614007986 */ /* 0x0001e2000c101914 */
[C---:B-1----:R-:W-:Y:S02]  /*07a0*/  IADD3 R27, PT, PT, R10.reuse, R19, RZ ;  /* 0x000000130a1b7210 */ /* 0x042fe40007ffe0ff */
[----:B------:R-:W-:Y:S01]  /*07b0*/  IADD3 R26, PT, PT, R10, R23, RZ ;  /* 0x000000170a1a7210 */ /* 0x000fe20007ffe0ff */
[----:B--2---:R-:W-:Y:S02]  /*07c0*/  IMAD.WIDE R24, R3, 0x4, R28 ;  /* 0x0000000403187825 */ /* 0x004fe400078e021c */
[----:B------:R1:W-:Y:S01]  /*07d0*/  STG.E desc[UR20][R16.64], R27 ;  /* 0x0000001b10007986 */ /* 0x0003e2000c101914 */
[-C--:B0-----:R-:W-:Y:S02]  /*07e0*/  IADD3 R20, PT, PT, R19, R22.reuse, RZ ;  /* 0x0000001613147210 */ /* 0x081fe40007ffe0ff */
[----:B------:R-:W-:-:S03]  /*07f0*/  IADD3 R21, PT, PT, R23, R22, RZ ;  /* 0x0000001617157210 */ /* 0x000fc60007ffe0ff */
[----:B------:R0:W-:Y:S04]  /*0800*/  STG.E desc[UR20][R14.64], R20 ;  /* 0x000000140e007986 */ /* 0x0001e8000c101914 */
[----:B------:R2:W-:Y:S01]  /*0810*/  STG.E desc[UR20][R12.64], R26 ;  /* 0x0000001a0c007986 */ /* 0x0005e2000c101914 */
[----:B-1----:R-:W-:-:S03]  /*0820*/  IMAD.WIDE R16, R3, 0x4, R24 ;  /* 0x0000000403107825 */ /* 0x002fc600078e0218 */
[----:B------:R1:W-:Y:S01]  /*0830*/  STG.E desc[UR20][R28.64], R21 ;  /* 0x000000151c007986 */ /* 0x0003e2000c101914 */
[----:B0-----:R-:W-:Y:S02]  /*0840*/  IADD3 R14, PT, PT, R10, R19, RZ ;  /* 0x000000130a0e7210 */ /* 0x001fe40007ffe0ff */
[----:B--2---:R-:W-:Y:S02]  /*0850*/  IADD3 R12, PT, PT, R23, R22, RZ ;  /* 0x00000016170c7210 */ /* 0x004fe40007ffe0ff */
[----:B------:R-:W-:Y:S02]  /*0860*/  IADD3 R13, PT, PT, R14, R23, RZ ;  /* 0x000000170e0d7210 */ /* 0x000fe40007ffe0ff */
[----:B------:R-:W-:-:S03]  /*0870*/  IADD3 R27, PT, PT, R19, R12, RZ ;  /* 0x0000000c131b7210 */ /* 0x000fc60007ffe0ff */
[----:B------:R1:W-:Y:S04]  /*0880*/  STG.E desc[UR20][R24.64], R13 ;  /* 0x0000000d18007986 */ /* 0x0003e8000c101914 */
[----:B------:R1:W-:Y:S01]  /*0890*/  STG.E desc[UR20][R16.64], R27 ;  /* 0x0000001b10007986 */ /* 0x0003e2000c101914 */
[----:B------:R-:W-:Y:S05]  /*08a0*/  BRA.U !UP0, `(.L_x_10) ;  /* 0x0000000508487547 */ /* 0x000fea000b800000 */
[----:B------:R-:W0:Y:S01]  /*08b0*/  LDCU.64 UR18, c[0x0][0x3c0] ;  /* 0x00007800ff1277ac */ /* 0x000e220008000a00 */
[----:B------:R-:W-:-:S05]  /*08c0*/  UMOV UR4, URZ ;  /* 0x000000ff00047c82 */ /* 0x000fca0008000000 */
.L_x_11:
[----:B-1----:R-:W1:Y:S01]  /*08d0*/  FRND.FLOOR R13, R2 ;  /* 0x00000002000d7307 */ /* 0x002e620000205000 */
[----:B------:R-:W-:Y:S01]  /*08e0*/  HFMA2 R17, -RZ, RZ, 0, 2.384185791015625e-07 ;  /* 0x00000004ff117431 */ /* 0x000fe200000001ff */
[----:B---3--:R-:W-:-:S05]  /*08f0*/  MOV R15, UR4 ;  /* 0x00000004000f7c02 */ /* 0x008fca0008000f00 */
[----:B------:R-:W-:Y:S01]  /*0900*/  IMAD R12, R15, UR14, R10 ;  /* 0x0000000e0f0c7c24 */ /* 0x000fe2000f8e020a */
[----:B-1----:R-:W-:-:S03]  /*0910*/  FSETP.GT.AND P0, PT, R2, R13, PT ;  /* 0x0000000d0200720b */ /* 0x002fc60003f04000 */
[----:B------:R-:W-:Y:S01]  /*0920*/  IMAD.WIDE R12, R12, R17, UR8 ;  /* 0x000000080c0c7e25 */ /* 0x000fe2000f8e0211 */
[----:B------:R-:W-:-:S04]  /*0930*/  SEL R25, RZ, 0x4, !P0 ;  /* 0x00000004ff197807 */ /* 0x000fc80004000000 */
[----:B------:R-:W2:Y:S01]  /*0940*/  LDG.E.CONSTANT R24, desc[UR20][R12.64] ;  /* 0x000000140c187981 */ /* 0x000ea2000c1e9900 */
[----:B------:R-:W-:-:S04]  /*0950*/  IADD3 R26, P0, PT, R12, R25, RZ ;  /* 0x000000190c1a7210 */ /* 0x000fc80007f1e0ff */
[----:B------:R-:W-:Y:S01]  /*0960*/  IADD3.X R27, PT, PT, RZ, R13, RZ, P0, !PT ;  /* 0x0000000dff1b7210 */ /* 0x000fe200007fe4ff */
[----:B------:R-:W-:-:S04]  /*0970*/  IMAD.WIDE R14, R19, 0x4, R12 ;  /* 0x00000004130e7825 */ /* 0x000fc800078e020c */
[----:B------:R-:W3:Y:S01]  /*0980*/  LDG.E.CONSTANT R26, desc[UR20][R26.64] ;  /* 0x000000141a1a7981 */ /* 0x000ee2000c1e9900 */
[----:B------:R-:W-:-:S04]  /*0990*/  IADD3 R20, P0, PT, R14, R25, RZ ;  /* 0x000000190e147210 */ /* 0x000fc80007f1e0ff */
[----:B------:R-:W-:Y:S01]  /*09a0*/  IADD3.X R21, PT, PT, RZ, R15, RZ, P0, !PT ;  /* 0x0000000fff157210 */ /* 0x000fe200007fe4ff */
[----:B------:R1:W4:Y:S04]  /*09b0*/  LDG.E.CONSTANT R27, desc[UR20][R14.64] ;  /* 0x000000140e1b7981 */ /* 0x000328000c1e9900 */
[----:B------:R5:W4:Y:S01]  /*09c0*/  LDG.E.CONSTANT R22, desc[UR20][R20.64] ;  /* 0x0000001414167981 */ /* 0x000b22000c1e9900 */
[----:B-1----:R-:W-:-:S03]  /*09d0*/  IMAD.WIDE R14, R23, 0x4, R12 ;  /* 0x00000004170e7825 */ /* 0x002fc600078e020c */
[----:B------:R-:W-:Y:S02]  /*09e0*/  IADD3 R16, P0, PT, R14, R25, RZ ;  /* 0x000000190e107210 */ /* 0x000fe40007f1e0ff */
[----:B------:R4:W4:Y:S02]  /*09f0*/  LDG.E.CONSTANT R29, desc[UR20][R14.64] ;  /* 0x000000140e1d7981 */ /* 0x000924000c1e9900 */
[----:B------:R-:W-:-:S05]  /*0a00*/  IADD3.X R17, PT, PT, RZ, R15, RZ, P0, !PT ;  /* 0x0000000fff117210 */ /* 0x000fca00007fe4ff */
[----:B------:R1:W4:Y:S01]  /*0a10*/  LDG.E.CONSTANT R16, desc[UR20][R16.64] ;  /* 0x0000001410107981 */ /* 0x000322000c1e9900 */
[----:B-----5:R-:W-:-:S05]  /*0a20*/  IMAD.WIDE R20, R19, 0x4, R14 ;  /* 0x0000000413147825 */ /* 0x020fca00078e020e */
[----:B------:R5:W5:Y:S01]  /*0a30*/  LDG.E.CONSTANT R28, desc[UR20][R20.64] ;  /* 0x00000014141c7981 */ /* 0x000b62000c1e9900 */
[----:B---3--:R-:W-:-:S04]  /*0a40*/  FMUL R26, R5, R26 ;  /* 0x0000001a051a7220 */ /* 0x008fc80000400000 */
[----:B--2---:R-:W-:Y:S01]  /*0a50*/  FFMA R24, R4, R24, R26 ;  /* 0x0000001804187223 */ /* 0x004fe2000000001a */
[----:B------:R-:W-:-:S05]  /*0a60*/  MOV R26, UR14 ;  /* 0x0000000e001a7c02 */ /* 0x000fca0008000f00 */
[----:B------:R-:W-:-:S04]  /*0a70*/  IMAD.WIDE R12, R26, 0x4, R12 ;  /* 0x000000041a0c7825 */ /* 0x000fc800078e020c */
[----:B----4-:R-:W-:Y:S01]  /*0a80*/  FFMA R14, R6, R27, R24 ;  /* 0x0000001b060e7223 */ /* 0x010fe20000000018 */
[----:B------:R-:W-:-:S03]  /*0a90*/  IADD3 R26, P0, PT, R12, R25, RZ ;  /* 0x000000190c1a7210 */ /* 0x000fc60007f1e0ff */
[----:B-1----:R-:W-:Y:S01]  /*0aa0*/  FFMA R17, R7, R22, R14 ;  /* 0x0000001607117223 */ /* 0x002fe2000000000e */
[----:B------:R-:W-:Y:S01]  /*0ab0*/  IMAD R22, R3, UR4, R0 ;  /* 0x0000000403167c24 */ /* 0x000fe2000f8e0200 */
[----:B------:R-:W-:Y:S02]  /*0ac0*/  IADD3.X R27, PT, PT, RZ, R13, RZ, P0, !PT ;  /* 0x0000000dff1b7210 */ /* 0x000fe400007fe4ff */
[----:B------:R-:W-:-:S03]  /*0ad0*/  IADD3 R14, P0, PT, R20, R25, RZ ;  /* 0x00000019140e7210 */ /* 0x000fc60007f1e0ff */
[----:B------:R-:W2:Y:S01]  /*0ae0*/  LDG.E.CONSTANT R24, desc[UR20][R26.64] ;  /* 0x000000141a187981 */ /* 0x000ea2000c1e9900 */
[----:B------:R-:W-:Y:S01]  /*0af0*/  IADD3.X R15, PT, PT, RZ, R21, RZ, P0, !PT ;  /* 0x00000015ff0f7210 */ /* 0x000fe200007fe4ff */
[----:B-----5:R-:W-:Y:S01]  /*0b00*/  FFMA R20, R8, R29, R17 ;  /* 0x0000001d08147223 */ /* 0x020fe20000000011 */
[----:B------:R-:W-:-:S03]  /*0b10*/  IADD3 R17, P0, PT, R22, UR13, RZ ;  /* 0x0000000d16117c10 */ /* 0x000fc6000ff1e0ff */
[----:B------:R-:W-:Y:S01]  /*0b20*/  FFMA R16, R9, R16, R20 ;  /* 0x0000001009107223 */ /* 0x000fe20000000014 */
[----:B------:R0:W3:Y:S01]  /*0b30*/  LDG.E.CONSTANT R27, desc[UR20][R14.64] ;  /* 0x000000140e1b7981 */ /* 0x0000e2000c1e9900 */
[----:B------:R-:W-:Y:S02]  /*0b40*/  LEA.HI.X.SX32 R20, R22, UR16, 0x1, P0 ;  /* 0x0000001016147c11 */ /* 0x000fe400080f0eff */
[----:B0-----:R-:W-:-:S04]  /*0b50*/  LEA R14, P0, R17, UR18, 0x2 ;  /* 0x00000012110e7c11 */ /* 0x001fc8000f8010ff */
[----:B------:R-:W-:Y:S01]  /*0b60*/  LEA.HI.X R15, R17, UR19, R20, 0x2, P0 ;  /* 0x00000013110f7c11 */ /* 0x000fe200080f1414 */
[----:B------:R-:W-:Y:S01]  /*0b70*/  IMAD.WIDE R20, R19, 0x4, R12 ;  /* 0x0000000413147825 */ /* 0x000fe200078e020c */
[----:B------:R-:W4:Y:S03]  /*0b80*/  LDG.E.CONSTANT R17, desc[UR20][R12.64] ;  /* 0x000000140c117981 */ /* 0x000f26000c1e9900 */
[----:B------:R-:W-:Y:S02]  /*0b90*/  FFMA R29, R11, R28, R16 ;  /* 0x0000001c0b1d7223 */ /* 0x000fe40000000010 */
[----:B------:R0:W5:Y:S02]  /*0ba0*/  LDG.E.CONSTANT R16, desc[UR20][R20.64] ;  /* 0x0000001414107981 */ /* 0x000164000c1e9900 */
[----:B0-----:R-:W-:-:S04]  /*0bb0*/  IADD3 R20, P0, PT, R20, R25, RZ ;  /* 0x0000001914147210 */ /* 0x001fc80007f1e0ff */
[----:B------:R-:W-:Y:S01]  /*0bc0*/  IADD3.X R21, PT, PT, RZ, R21, RZ, P0, !PT ;  /* 0x00000015ff157210 */ /* 0x000fe200007fe4ff */
[----:B--2---:R-:W-:-:S04]  /*0bd0*/  FMUL R24, R5, R24 ;  /* 0x0000001805187220 */ /* 0x004fc80000400000 */
[----:B----4-:R-:W-:-:S04]  /*0be0*/  FFMA R17, R4, R17, R24 ;  /* 0x0000001104117223 */ /* 0x010fc80000000018 */
[----:B-----5:R-:W-:Y:S02]  /*0bf0*/  FFMA R24, R6, R16, R17 ;  /* 0x0000001006187223 */ /* 0x020fe40000000011 */
[----:B------:R0:W2:Y:S02]  /*0c00*/  LDG.E.CONSTANT R17, desc[UR20][R20.64] ;  /* 0x0000001414117981 */ /* 0x0000a4000c1e9900 */
[----:B0-----:R-:W-:-:S03]  /*0c10*/  IMAD.WIDE R20, R23, 0x4, R12 ;  /* 0x0000000417147825 */ /* 0x001fc600078e020c */
[----:B------:R-:W-:Y:S01]  /*0c20*/  IADD3 R16, P0, PT, R20, R25, RZ ;  /* 0x0000001914107210 */ /* 0x000fe20007f1e0ff */
[----:B------:R-:W-:Y:S01]  /*0c30*/  IMAD.WIDE R12, R19, 0x4, R20 ;  /* 0x00000004130c7825 */ /* 0x000fe200078e0214 */
[----:B------:R-:W4:Y:S03]  /*0c40*/  LDG.E.CONSTANT R26, desc[UR20][R20.64] ;  /* 0x00000014141a7981 */ /* 0x000f26000c1e9900 */
[----:B--2---:R-:W-:Y:S01]  /*0c50*/  FFMA R24, R7, R17, R24 ;  /* 0x0000001107187223 */ /* 0x004fe20000000018 */
[----:B------:R-:W-:-:S05]  /*0c60*/  IADD3.X R17, PT, PT, RZ, R21, RZ, P0, !PT ;  /* 0x00000015ff117210 */ /* 0x000fca00007fe4ff */
[----:B------:R0:W2:Y:S02]  /*0c70*/  LDG.E.CONSTANT R28, desc[UR20][R16.64] ;  /* 0x00000014101c7981 */ /* 0x0000a4000c1e9900 */
[----:B0-----:R-:W-:Y:S02]  /*0c80*/  IADD3 R16, P0, PT, R12, R25, RZ ;  /* 0x000000190c107210 */ /* 0x001fe40007f1e0ff */
[----:B------:R-:W5:Y:S02]  /*0c90*/  LDG.E.CONSTANT R12, desc[UR20][R12.64] ;  /* 0x000000140c0c7981 */ /* 0x000f64000c1e9900 */
[----:B------:R-:W-:-:S05]  /*0ca0*/  IADD3.X R17, PT, PT, RZ, R13, RZ, P0, !PT ;  /* 0x0000000dff117210 */ /* 0x000fca00007fe4ff */
[----:B------:R-:W5:Y:S01]  /*0cb0*/  LDG.E.CONSTANT R25, desc[UR20][R16.64] ;  /* 0x0000001410197981 */ /* 0x000f62000c1e9900 */
[----:B------:R-:W-:Y:S01]  /*0cc0*/  IADD3 R22, PT, PT, R22, R3, RZ ;  /* 0x0000000316167210 */ /* 0x000fe20007ffe0ff */
[----:B----4-:R-:W-:-:S03]  /*0cd0*/  FFMA R24, R8, R26, R24 ;  /* 0x0000001a08187223 */ /* 0x010fc60000000018 */
[----:B------:R-:W-:-:S04]  /*0ce0*/  IADD3 R26, P0, PT, R22, UR13, RZ ;  /* 0x0000000d161a7c10 */ /* 0x000fc8000ff1e0ff */
[----:B------:R-:W-:Y:S02]  /*0cf0*/  LEA.HI.X.SX32 R21, R22, UR16, 0x1, P0 ;  /* 0x0000001016157c11 */ /* 0x000fe400080f0eff */
[----:B------:R-:W-:Y:S01]  /*0d00*/  LEA R20, P0, R26, UR18, 0x2 ;  /* 0x000000121a147c11 */ /* 0x000fe2000f8010ff */
[----:B---3--:R-:W-:-:S03]  /*0d10*/  FFMA R27, R18, R27, R29 ;  /* 0x0000001b121b7223 */ /* 0x008fc6000000001d */
[----:B------:R-:W-:Y:S02]  /*0d20*/  LEA.HI.X R21, R26, UR19, R21, 0x2, P0 ;  /* 0x000000131a157c11 */ /* 0x000fe400080f1415 */
[----:B------:R3:W-:Y:S01]  /*0d30*/  STG.E desc[UR20][R14.64], R27 ;  /* 0x0000001b0e007986 */ /* 0x0007e2000c101914 */
[----:B------:R-:W-:Y:S02]  /*0d40*/  ULOP3.LUT UR15, UR12, 0x7ffffffe, URZ, 0xc0, !UPT ;  /* 0x7ffffffe0c0f7892 */ /* 0x000fe4000f8ec0ff */
[----:B------:R-:W-:-:S04]  /*0d50*/  UIADD3 UR4, UPT, UPT, UR4, 0x2, URZ ;  /* 0x0000000204047890 */ /* 0x000fc8000fffe0ff */
[----:B------:R-:W-:Y:S01]  /*0d60*/  UISETP.NE.AND UP0, UPT, UR4, UR15, UPT ;  /* 0x0000000f0400728c */ /* 0x000fe2000bf05270 */
[----:B--2---:R-:W-:-:S04]  /*0d70*/  FFMA R24, R9, R28, R24 ;  /* 0x0000001c09187223 */ /* 0x004fc80000000018 */
[----:B-----5:R-:W-:-:S04]  /*0d80*/  FFMA R24, R11, R12, R24 ;  /* 0x0000000c0b187223 */ /* 0x020fc80000000018 */
[----:B------:R-:W-:-:S05]  /*0d90*/  FFMA R25, R18, R25, R24 ;  /* 0x0000001912197223 */ /* 0x000fca0000000018 */
[----:B------:R3:W-:Y:S01]  /*0da0*/  STG.E desc[UR20][R20.64], R25 ;  /* 0x0000001914007986 */ /* 0x0007e2000c101914 */
[----:B------:R-:W-:Y:S05]  /*0db0*/  BRA.U UP0, `(.L_x_11) ;  /* 0xfffffff900c47547 */ /* 0x000fea000b83ffff */
[----:B------:R-:W-:-:S05]  /*0dc0*/  UMOV UR4, UR15 ;  /* 0x0000000f00047c82 */ /* 0x000fca0008000000 */
.L_x_10:
[----:B------:R-:W-:-:S04]  /*0dd0*/  ULOP3.LUT UR12, UR12, 0x1, URZ, 0xc0, !UPT ;  /* 0x000000010c0c7892 */ /* 0x000fc8000f8ec0ff */
[----:B------:R-:W-:-:S09]  /*0de0*/  UISETP.NE.U32.AND UP0, UPT, UR12, 0x1, UPT ;  /* 0x000000010c00788c */ /* 0x000fd2000bf05070 */
[----:B------:R-:W-:Y:S05]  /*0df0*/  BRA.U UP0, `(.L_x_9) ;  /* 0x0000000100a47547 */ /* 0x000fea000b800000 */
[----:B-1----:R-:W0:Y:S01]  /*0e00*/  FRND.FLOOR R13, R2 ;  /* 0x00000002000d7307 */ /* 0x002e220000205000 */
[----:B---3--:R-:W-:Y:S01]  /*0e10*/  MOV R15, UR4 ;  /* 0x00000004000f7c02 */ /* 0x008fe20008000f00 */
[----:B------:R-:W1:Y:S01]  /*0e20*/  LDCU.64 UR18, c[0x0][0x3c0] ;  /* 0x00007800ff1277ac */ /* 0x000e620008000a00 */
[----:B------:R-:W-:-:S03]  /*0e30*/  MOV R17, 0x4 ;  /* 0x0000000400117802 */ /* 0x000fc60000000f00 */
[----:B------:R-:W-:-:S04]  /*0e40*/  IMAD R16, R15, UR14, R10 ;  /* 0x0000000e0f107c24 */ /* 0x000fc8000f8e020a */
[----:B------:R-:W-:Y:S01]  /*0e50*/  IMAD.WIDE R16, R16, R17, UR8 ;  /* 0x0000000810107e25 */ /* 0x000fe2000f8e0211 */
[----:B0-----:R-:W-:-:S03]  /*0e60*/  FSETP.GT.AND P0, PT, R2, R13, PT ;  /* 0x0000000d0200720b */ /* 0x001fc60003f04000 */
[----:B------:R-:W-:Y:S01]  /*0e70*/  IMAD.WIDE R12, R19, 0x4, R16 ;  /* 0x00000004130c7825 */ /* 0x000fe200078e0210 */
[----:B------:R-:W2:Y:S01]  /*0e80*/  LDG.E.CONSTANT R2, desc[UR20][R16.64] ;  /* 0x0000001410027981 */ /* 0x000ea2000c1e9900 */
[----:B------:R-:W-:-:S04]  /*0e90*/  SEL R29, RZ, 0x4, !P0 ;  /* 0x00000004ff1d7807 */ /* 0x000fc80004000000 */
[----:B------:R-:W-:-:S04]  /*0ea0*/  IADD3 R20, P0, PT, R16, R29, RZ ;  /* 0x0000001d10147210 */ /* 0x000fc80007f1e0ff */
[----:B------:R-:W-:Y:S02]  /*0eb0*/  IADD3.X R21, PT, PT, RZ, R17, RZ, P0, !PT ;  /* 0x00000011ff157210 */ /* 0x000fe400007fe4ff */
[----:B------:R-:W-:-:S03]  /*0ec0*/  IADD3 R14, P0, PT, R12, R29, RZ ;  /* 0x0000001d0c0e7210 */ /* 0x000fc60007f1e0ff */
[----:B------:R0:W3:Y:S01]  /*0ed0*/  LDG.E.CONSTANT R10, desc[UR20][R20.64] ;  /* 0x00000014140a7981 */ /* 0x0000e2000c1e9900 */
[----:B------:R-:W-:Y:S01]  /*0ee0*/  IMAD.WIDE R22, R23, 0x4, R16 ;  /* 0x0000000417167825 */ /* 0x000fe200078e0210 */
[----:B------:R-:W-:Y:S02]  /*0ef0*/  IADD3.X R15, PT, PT, RZ, R13, RZ, P0, !PT ;  /* 0x0000000dff0f7210 */ /* 0x000fe400007fe4ff */
[----:B------:R-:W4:Y:S01]  /*0f00*/  LDG.E.CONSTANT R13, desc[UR20][R12.64] ;  /* 0x000000140c0d7981 */ /* 0x000f22000c1e9900 */
[----:B------:R-:W-:Y:S01]  /*0f10*/  IADD3 R24, P0, PT, R22, R29, RZ ;  /* 0x0000001d16187210 */ /* 0x000fe20007f1e0ff */
[----:B------:R-:W-:Y:S02]  /*0f20*/  IMAD.WIDE R26, R19, 0x4, R22 ;  /* 0x00000004131a7825 */ /* 0x000fe400078e0216 */
[----:B------:R-:W5:Y:S01]  /*0f30*/  LDG.E.CONSTANT R14, desc[UR20][R14.64] ;  /* 0x000000140e0e7981 */ /* 0x000f62000c1e9900 */
[----:B------:R-:W-:-:S03]  /*0f40*/  IADD3.X R25, PT, PT, RZ, R23, RZ, P0, !PT ;  /* 0x00000017ff197210 */ /* 0x000fc600007fe4ff */
[----:B------:R-:W5:Y:S01]  /*0f50*/  LDG.E.CONSTANT R23, desc[UR20][R22.64] ;  /* 0x0000001416177981 */ /* 0x000f62000c1e9900 */
[----:B0-----:R-:W-:-:S03]  /*0f60*/  IADD3 R20, P0, PT, R26, R29, RZ ;  /* 0x0000001d1a147210 */ /* 0x001fc60007f1e0ff */
[----:B------:R-:W5:Y:S01]  /*0f70*/  LDG.E.CONSTANT R24, desc[UR20][R24.64] ;  /* 0x0000001418187981 */ /* 0x000f62000c1e9900 */
[----:B------:R-:W-:-:S03]  /*0f80*/  IADD3.X R21, PT, PT, RZ, R27, RZ, P0, !PT ;  /* 0x0000001bff157210 */ /* 0x000fc600007fe4ff */
[----:B------:R-:W5:Y:S04]  /*0f90*/  LDG.E.CONSTANT R26, desc[UR20][R26.64] ;  /* 0x000000141a1a7981 */ /* 0x000f68000c1e9900 */
[----:B------:R-:W5:Y:S01]  /*0fa0*/  LDG.E.CONSTANT R21, desc[UR20][R20.64] ;  /* 0x0000001414157981 */ /* 0x000f62000c1e9900 */
[----:B---3--:R-:W-:-:S04]  /*0fb0*/  FMUL R5, R5, R10 ;  /* 0x0000000a05057220 */ /* 0x008fc80000400000 */
[----:B--2---:R-:W-:-:S04]  /*0fc0*/  FFMA R5, R4, R2, R5 ;  /* 0x0000000204057223 */ /* 0x004fc80000000005 */
[----:B----4-:R-:W-:Y:S01]  /*0fd0*/  FFMA R6, R6, R13, R5 ;  /* 0x0000000d06067223 */ /* 0x010fe20000000005 */
[----:B------:R-:W-:-:S03]  /*0fe0*/  IMAD R2, R3, UR4, R0 ;  /* 0x0000000403027c24 */ /* 0x000fc6000f8e0200 */
[----:B-----5:R-:W-:-:S04]  /*0ff0*/  FFMA R7, R7, R14, R6 ;  /* 0x0000000e07077223 */ /* 0x020fc80000000006 */
[----:B------:R-:W-:Y:S01]  /*1000*/  FFMA R8, R8, R23, R7 ;  /* 0x0000001708087223 */ /* 0x000fe20000000007 */
[----:B------:R-:W-:-:S03]  /*1010*/  IADD3 R5, P0, PT, R2, UR13, RZ ;  /* 0x0000000d02057c10 */ /* 0x000fc6000ff1e0ff */
[----:B------:R-:W-:Y:S01]  /*1020*/  FFMA R8, R9, R24, R8 ;  /* 0x0000001809087223 */ /* 0x000fe20000000008 */
[----:B------:R-:W-:Y:S02]  /*1030*/  LEA.HI.X.SX32 R2, R2, UR16, 0x1, P0 ;  /* 0x0000001002027c11 */ /* 0x000fe400080f0eff */
[----:B-1----:R-:W-:Y:S01]  /*1040*/  LEA R4, P0, R5, UR18, 0x2 ;  /* 0x0000001205047c11 */ /* 0x002fe2000f8010ff */
[----:B------:R-:W-:-:S03]  /*1050*/  FFMA R11, R11, R26, R8 ;  /* 0x0000001a0b0b7223 */ /* 0x000fc60000000008 */
[----:B------:R-:W-:Y:S01]  /*1060*/  LEA.HI.X R5, R5, UR19, R2, 0x2, P0 ;  /* 0x0000001305057c11 */ /* 0x000fe200080f1402 */
[----:B------:R-:W-:-:S05]  /*1070*/  FFMA R11, R18, R21, R11 ;  /* 0x00000015120b7223 */ /* 0x000fca000000000b */
[----:B------:R0:W-:Y:S03]  /*1080*/  STG.E desc[UR20][R4.64], R11 ;  /* 0x0000000b04007986 */ /* 0x0001e6000c101914 */
.L_x_9:
[----:B------:R-:W-:Y:S05]  /*1090*/  BSYNC.RECONVERGENT B0 ;  /* 0x0000000000007941 */ /* 0x000fea0003800200 */
.L_x_8:
[----:B------:R-:W2:Y:S02]  /*10a0*/  LDCU UR4, c[0x0][0x360] ;  /* 0x00006c00ff0477ac */ /* 0x000ea40008000800 */
[----:B--2---:R-:W-:-:S04]  /*10b0*/  IADD3 R0, PT, PT, R0, UR4, RZ ;  /* 0x0000000400007c10 */ /* 0x004fc8000fffe0ff */
[----:B------:R-:W-:-:S13]  /*10c0*/  ISETP.GE.AND P0, PT, R0, R3, PT ;  /* 0x000000030000720c */ /* 0x000fda0003f06270 */
[----:B------:R-:W-:Y:S05]  /*10d0*/  @!P0 BRA `(.L_x_12) ;  /* 0xfffffff000488947 */ /* 0x000fea000383ffff */
[----:B------:R-:W-:Y:S05]  /*10e0*/  EXIT ;  /* 0x000000000000794d */ /* 0x000fea0003800000 */
.L_x_7:
[----:B-1----:R-:W1:Y:S01]  /*10f0*/  LDC R3, c[0x0][0x394] ;  /* 0x0000e500ff037b82 */ /* 0x002e620000000800 */
[----:B0-----:R-:W-:Y:S01]  /*1100*/  HFMA2 R5, -RZ, RZ, 0, 2.384185791015625e-07 ;  /* 0x00000004ff057431 */ /* 0x001fe200000001ff */
[----:B------:R-:W2:Y:S01]  /*1110*/  LDCU UR15, c[0x0][0x38c] ;  /* 0x00007180ff0f77ac */ /* 0x000ea20008000800 */
[----:B------:R-:W3:Y:S01]  /*1120*/  LDCU UR4, c[0x0][0x388] ;  /* 0x00007100ff0477ac */ /* 0x000ee20008000800 */
[----:B------:R-:W4:Y:S02]  /*1130*/  LDCU UR12, c[0x0][0x390] ;  /* 0x00007200ff0c77ac */ /* 0x000f240008000800 */
[----:B------:R-:W-:-:S05]  /*1140*/  IMAD.WIDE.U32 R4, R0, R5, UR6 ;  /* 0x0000000600047e25 */ /* 0x000fca000f8e0005 */
[----:B0-----:R-:W5:Y:S01]  /*1150*/  LDG.E.CONSTANT R11, desc[UR20][R4.64] ;  /* 0x00000014040b7981 */ /* 0x001f62000c1e9900 */
[----:B-1----:R-:W-:-:S05]  /*1160*/  IMAD.WIDE R6, R3, 0x4, R4 ;  /* 0x0000000403067825 */ /* 0x002fca00078e0204 */
[----:B------:R-:W5:Y:S01]  /*1170*/  LDG.E.CONSTANT R10, desc[UR20][R6.64] ;  /* 0x00000014060a7981 */ /* 0x000f62000c1e9900 */
[----:B------:R-:W-:-:S05]  /*1180*/  IMAD.WIDE R8, R3, 0x4, R6 ;  /* 0x0000000403087825 */ /* 0x000fca00078e0206 */
[----:B------:R-:W5:Y:S01]  /*1190*/  LDG.E.CONSTANT R2, desc[UR20][R8.64] ;  /* 0x0000001408027981 */ /* 0x000f62000c1e9900 */
[----:B---3--:R-:W-:Y:S02]  /*11a0*/  I2FP.F32.S32 R12, UR4 ;  /* 0x00000004000c7c45 */ /* 0x008fe40008201400 */
[----:B--2---:R-:W-:Y:S02]  /*11b0*/  I2FP.F32.S32 R15, UR15 ;  /* 0x0000000f000f7c45 */ /* 0x004fe40008201400 */
[----:B----4-:R-:W-:Y:S01]  /*11c0*/  I2FP.F32.S32 R13, UR12 ;  /* 0x0000000c000d7c45 */ /* 0x010fe20008201400 */
[----:B------:R-:W-:Y:S01]  /*11d0*/  BSSY.RECONVERGENT B0, `(.L_x_13) ;  /* 0x00000b0000007945 */ /* 0x000fe20003800200 */
[----:B-----5:R-:W-:-:S04]  /*11e0*/  FSETP.GE.AND P0, PT, R11, R12, PT ;  /* 0x0000000c0b00720b */ /* 0x020fc80003f06000 */
[----:B------:R-:W-:Y:S02]  /*11f0*/  FSETP.LT.OR P0, PT, R11, RZ, P0 ;  /* 0x000000ff0b00720b */ /* 0x000fe40000701400 */
[----:B------:R-:W-:Y:S02]  /*1200*/  FSETP.GE.AND P2, PT, R10, R15, PT ;  /* 0x0000000f0a00720b */ /* 0x000fe40003f46000 */
[----:B------:R-:W-:Y:S02]  /*1210*/  FSETP.GE.AND P1, PT, R2, R13, PT ;  /* 0x0000000d0200720b */ /* 0x000fe40003f26000 */
[----:B------:R-:W-:Y:S02]  /*1220*/  FSETP.LT.OR P2, PT, R10, RZ, P2 ;  /* 0x000000ff0a00720b */ /* 0x000fe40001741400 */
[----:B------:R-:W-:-:S04]  /*1230*/  FSETP.LT.OR P1, PT, R2, RZ, P1 ;  /* 0x000000ff0200720b */ /* 0x000fc80000f21400 */
[----:B------:R-:W-:-:S13]  /*1240*/  PLOP3.LUT P0, PT, P1, P0, P2, 0xfe, 0x0 ;  /* 0x000000000000781c */ /* 0x000fda0000f01f26 */
[----:B------:R-:W-:Y:S05]  /*1250*/  @P0 BRA `(.L_x_14) ;  /* 0x00000008009c0947 */ /* 0x000fea0003800000 */
[----:B------:R-:W0:Y:S01]  /*1260*/  FRND.FLOOR R4, R11 ;  /* 0x0000000b00047307 */ /* 0x000e220000205000 */
[----:B------:R-:W1:Y:S01]  /*1270*/  LDCU UR4, c[0x0][0x38c] ;  /* 0x00007180ff0477ac */ /* 0x000e620008000800 */
[----:B------:R-:W2:Y:S01]  /*1280*/  LDC R23, c[0x0][0x390] ;  /* 0x0000e400ff177b82 */ /* 0x000ea20000000800 */
[----:B------:R-:W3:Y:S05]  /*1290*/  LDCU UR12, c[0x0][0x384] ;  /* 0x00007080ff0c77ac */ /* 0x000eea0008000800 */
[----:B------:R-:W4:Y:S01]  /*12a0*/  FRND.FLOOR R5, R10 ;  /* 0x0000000a00057307 */ /* 0x000f220000205000 */
[----:B0-----:R-:W-:-:S07]  /*12b0*/  FSETP.GT.AND P0, PT, R11, R4, PT ;  /* 0x000000040b00720b */ /* 0x001fce0003f04000 */
[----:B------:R-:W-:Y:S01]  /*12c0*/  F2I.FLOOR.NTZ R6, R11 ;  /* 0x0000000b00067305 */ /* 0x000fe20000207100 */
[----:B------:R-:W-:Y:S01]  /*12d0*/  FADD R4, R11, -R4 ;  /* 0x800000040b047221 */ /* 0x000fe20000000000 */
[----:B------:R-:W-:Y:S02]  /*12e0*/  SEL R21, RZ, UR5, !P0 ;  /* 0x00000005ff157c07 */ /* 0x000fe4000c000000 */
[----:B----4-:R-:W-:-:S04]  /*12f0*/  FSETP.GT.AND P1, PT, R10, R5, PT ;  /* 0x000000050a00720b */ /* 0x010fc80003f24000 */
[----:B------:R-:W1:Y:S01]  /*1300*/  F2I.FLOOR.NTZ R7, R10 ;  /* 0x0000000a00077305 */ /* 0x000e620000207100 */
[----:B------:R-:W-:Y:S01]  /*1310*/  FADD R5, R10, -R5 ;  /* 0x800000050a057221 */ /* 0x000fe20000000000 */
[----:B---3--:R-:W-:-:S03]  /*1320*/  UISETP.NE.AND UP0, UPT, UR12, 0x1, UPT ;  /* 0x000000010c00788c */ /* 0x008fc6000bf05270 */
[----:B------:R-:W-:-:S03]  /*1330*/  FMUL R13, R4, R5 ;  /* 0x00000005040d7220 */ /* 0x000fc60000400000 */
[----:B------:R-:W0:Y:S01]  /*1340*/  FRND.FLOOR R9, R2 ;  /* 0x0000000200097307 */ /* 0x000e220000205000 */
[----:B-1----:R-:W-:-:S07]  /*1350*/  IMAD R14, R6, UR4, R7 ;  /* 0x00000004060e7c24 */ /* 0x002fce000f8e0207 */
[----:B------:R-:W2:Y:S01]  /*1360*/  F2I.FLOOR.NTZ R20, R2 ;  /* 0x0000000200147305 */ /* 0x000ea20000207100 */
[----:B------:R-:W-:Y:S01]  /*1370*/  FADD R6, -R4, 1 ;  /* 0x3f80000004067421 */ /* 0x000fe20000000100 */
[----:B------:R-:W-:Y:S01]  /*1380*/  FADD R7, -R5, 1 ;  /* 0x3f80000005077421 */ /* 0x000fe20000000100 */
[----:B------:R-:W-:-:S03]  /*1390*/  UMOV UR4, URZ ;  /* 0x000000ff00047c82 */ /* 0x000fc60008000000 */
[-C--:B------:R-:W-:Y:S01]  /*13a0*/  FMUL R8, R6, R7.reuse ;  /* 0x0000000706087220 */ /* 0x080fe20000400000 */
[----:B0-----:R-:W-:Y:S01]  /*13b0*/  FADD R11, R2, -R9 ;  /* 0x80000009020b7221 */ /* 0x001fe20000000000 */
[----:B------:R-:W-:Y:S01]  /*13c0*/  FMUL R9, R5, R6 ;  /* 0x0000000605097220 */ /* 0x000fe20000400000 */
[----:B------:R-:W-:Y:S02]  /*13d0*/  FMUL R12, R4, R7 ;  /* 0x00000007040c7220 */ /* 0x000fe40000400000 */
[C---:B------:R-:W-:Y:S01]  /*13e0*/  FADD R10, -R11.reuse, 1 ;  /* 0x3f8000000b0a7421 */ /* 0x040fe20000000100 */
[CC--:B------:R-:W-:Y:S01]  /*13f0*/  FMUL R6, R11.reuse, R8.reuse ;  /* 0x000000080b067220 */ /* 0x0c0fe20000400000 */
[C---:B------:R-:W-:Y:S02]  /*1400*/  FMUL R5, R11.reuse, R13 ;  /* 0x0000000d0b057220 */ /* 0x040fe40000400000 */
[C---:B------:R-:W-:Y:S01]  /*1410*/  FMUL R7, R10.reuse, R8 ;  /* 0x000000080a077220 */ /* 0x040fe20000400000 */
[C---:B------:R-:W-:Y:S01]  /*1420*/  FMUL R8, R10.reuse, R9 ;  /* 0x000000090a087220 */ /* 0x040fe20000400000 */
[----:B------:R-:W-:Y:S01]  /*1430*/  FMUL R4, R10, R13 ;  /* 0x0000000d0a047220 */ /* 0x000fe20000400000 */
[----:B------:R-:W-:Y:S01]  /*1440*/  FMUL R9, R11, R9 ;  /* 0x000000090b097220 */ /* 0x000fe20000400000 */
[----:B--2---:R-:W-:-:S02]  /*1450*/  IMAD R20, R14, R23, R20 ;  /* 0x000000170e147224 */ /* 0x004fc400078e0214 */
[-C--:B------:R-:W-:Y:S01]  /*1460*/  FMUL R10, R10, R12.reuse ;  /* 0x0000000c0a0a7220 */ /* 0x080fe20000400000 */
[----:B------:R-:W-:Y:S01]  /*1470*/  FMUL R11, R11, R12 ;  /* 0x0000000c0b0b7220 */ /* 0x000fe20000400000 */
[----:B------:R-:W-:Y:S01]  /*1480*/  SEL R23, R23, RZ, P1 ;  /* 0x000000ff17177207 */ /* 0x000fe20000800000 */
[----:B------:R-:W-:Y:S06]  /*1490*/  BRA.U !UP0, `(.L_x_15) ;  /* 0x0000000508587547 */ /* 0x000fec000b800000 */
[----:B------:R-:W-:Y:S01]  /*14a0*/  ULOP3.LUT UR4, UR12, 0x7ffffffe, URZ, 0xc0, !UPT ;  /* 0x7ffffffe0c047892 */ /* 0x000fe2000f8ec0ff */
[----:B------:R-:W-:Y:S01]  /*14b0*/  IADD3 R22, PT, PT, R0, R3, RZ ;  /* 0x0000000300167210 */ /* 0x000fe20007ffe0ff */
[----:B------:R-:W0:Y:S01]  /*14c0*/  LDCU.64 UR18, c[0x0][0x3c0] ;  /* 0x00007800ff1277ac */ /* 0x000e220008000a00 */
[----:B------:R-:W-:Y:S02]  /*14d0*/  MOV R25, R20 ;  /* 0x0000001400197202 */ /* 0x000fe40000000f00 */
[----:B------:R-:W-:Y:S01]  /*14e0*/  MOV R24, R0 ;  /* 0x0000000000187202 */ /* 0x000fe20000000f00 */
[----:B------:R-:W-:-:S12]  /*14f0*/  UIADD3 UR4, UPT, UPT, -UR4, URZ, URZ ;  /* 0x000000ff04047290 */ /* 0x000fd8000fffe1ff */
.L_x_16:
[----:B-1----:R-:W1:Y:S01]  /*1500*/  FRND.FLOOR R13, R2 ;  /* 0x00000002000d7307 */ /* 0x002e620000205000 */
[----:B------:R-:W-:Y:S01]  /*1510*/  HFMA2 R12, -RZ, RZ, 0, 2.384185791015625e-07 ;  /* 0x00000004ff0c7431 */ /* 0x000fe200000001ff */
[----:B-1----:R-:W-:-:S04]  /*1520*/  FSETP.GT.AND P0, PT, R2, R13, PT ;  /* 0x0000000d0200720b */ /* 0x002fc80003f04000 */
[----:B------:R-:W-:Y:S01]  /*1530*/  IMAD.WIDE R12, R25, R12, UR8 ;  /* 0x00000008190c7e25 */ /* 0x000fe2000f8e020c */
[----:B------:R-:W-:-:S04]  /*1540*/  SEL R27, RZ, 0x4, !P0 ;  /* 0x00000004ff1b7807 */ /* 0x000fc80004000000 */
[----:B------:R-:W2:Y:S01]  /*1550*/  LDG.E.CONSTANT R16, desc[UR20][R12.64] ;  /* 0x000000140c107981 */ /* 0x000ea2000c1e9900 */
[----:B------:R-:W-:Y:S01]  /*1560*/  IMAD.WIDE R28, R23, 0x4, R12 ;  /* 0x00000004171c7825 */ /* 0x000fe200078e020c */
[----:B------:R-:W-:-:S04]  /*1570*/  IADD3 R14, P0, PT, R12, R27, RZ ;  /* 0x0000001b0c0e7210 */ /* 0x000fc80007f1e0ff */
[----:B------:R-:W-:Y:S02]  /*1580*/  IADD3.X R15, PT, PT, RZ, R13, RZ, P0, !PT ;  /* 0x0000000dff0f7210 */ /* 0x000fe400007fe4ff */
[----:B------:R-:W-:Y:S02]  /*1590*/  IADD3 R18, P0, PT, R28, R27, RZ ;  /* 0x0000001b1c127210 */ /* 0x000fe40007f1e0ff */
[----:B------:R-:W3:Y:S04]  /*15a0*/  LDG.E.CONSTANT R28, desc[UR20][R28.64] ;  /* 0x000000141c1c7981 */ /* 0x000ee8000c1e9900 */
[----:B------:R-:W4:Y:S01]  /*15b0*/  LDG.E.CONSTANT R15, desc[UR20][R14.64] ;  /* 0x000000140e0f7981 */ /* 0x000f22000c1e9900 */
[----:B------:R-:W-:-:S06]  /*15c0*/  IADD3.X R19, PT, PT, RZ, R29, RZ, P0, !PT ;  /* 0x0000001dff137210 */ /* 0x000fcc00007fe4ff */
[----:B------:R-:W5:Y:S01]  /*15d0*/  LDG.E.CONSTANT R19, desc[UR20][R18.64] ;  /* 0x0000001412137981 */ /* 0x000f62000c1e9900 */
[----:B----4-:R-:W-:-:S04]  /*15e0*/  FMUL R26, R6, R15 ;  /* 0x0000000f061a7220 */ /* 0x010fc80000400000 */
[----:B--2---:R-:W-:Y:S01]  /*15f0*/  FFMA R17, R7, R16, R26 ;  /* 0x0000001007117223 */ /* 0x004fe2000000001a */
[----:B------:R-:W-:-:S03]  /*1600*/  IADD3 R26, P0, PT, R24, UR13, RZ ;  /* 0x0000000d181a7c10 */ /* 0x000fc6000ff1e0ff */
[----:B---3--:R-:W-:Y:S01]  /*1610*/  FFMA R16, R8, R28, R17 ;  /* 0x0000001c08107223 */ /* 0x008fe20000000011 */
[----:B------:R-:W-:Y:S02]  /*1620*/  LEA.HI.X.SX32 R15, R24, UR16, 0x1, P0 ;  /* 0x00000010180f7c11 */ /* 0x000fe400080f0eff */
[C---:B0-----:R-:W-:Y:S01]  /*1630*/  LEA R14, P0, R26.reuse, UR18, 0x2 ;  /* 0x000000121a0e7c11 */ /* 0x041fe2000f8010ff */
[----:B-----5:R-:W-:Y:S01]  /*1640*/  FFMA R19, R9, R19, R16 ;  /* 0x0000001309137223 */ /* 0x020fe20000000010 */
[----:B------:R-:W-:Y:S02]  /*1650*/  IMAD.WIDE R16, R21, 0x4, R12 ;  /* 0x0000000415107825 */ /* 0x000fe400078e020c */
[----:B------:R-:W-:Y:S02]  /*1660*/  LEA.HI.X R15, R26, UR19, R15, 0x2, P0 ;  /* 0x000000131a0f7c11 */ /* 0x000fe400080f140f */
[----:B------:R-:W-:Y:S01]  /*1670*/  IADD3 R28, P0, PT, R16, R27, RZ ;  /* 0x0000001b101c7210 */ /* 0x000fe20007f1e0ff */
[----:B------:R0:W2:Y:S03]  /*1680*/  LDG.E.CONSTANT R18, desc[UR20][R16.64] ;  /* 0x0000001410127981 */ /* 0x0000a6000c1e9900 */
[----:B------:R-:W-:-:S05]  /*1690*/  IADD3.X R29, PT, PT, RZ, R17, RZ, P0, !PT ;  /* 0x00000011ff1d7210 */ /* 0x000fca00007fe4ff */
[----:B------:R-:W3:Y:S01]  /*16a0*/  LDG.E.CONSTANT R28, desc[UR20][R28.64] ;  /* 0x000000141c1c7981 */ /* 0x000ee2000c1e9900 */
[----:B0-----:R-:W-:-:S04]  /*16b0*/  IMAD.WIDE R16, R23, 0x4, R16 ;  /* 0x0000000417107825 */ /* 0x001fc800078e0210 */
[----:B--2---:R-:W-:-:S04]  /*16c0*/  FFMA R18, R10, R18, R19 ;  /* 0x000000120a127223 */ /* 0x004fc80000000013 */
[----:B---3--:R-:W-:Y:S01]  /*16d0*/  FFMA R29, R11, R28, R18 ;  /* 0x0000001c0b1d7223 */ /* 0x008fe20000000012 */
[----:B------:R-:W-:Y:S02]  /*16e0*/  IADD3 R18, P0, PT, R16, R27, RZ ;  /* 0x0000001b10127210 */ /* 0x000fe40007f1e0ff */
[----:B------:R-:W2:Y:S02]  /*16f0*/  LDG.E.CONSTANT R16, desc[UR20][R16.64] ;  /* 0x0000001410107981 */ /* 0x000ea4000c1e9900 */
[----:B------:R-:W-:-:S05]  /*1700*/  IADD3.X R19, PT, PT, RZ, R17, RZ, P0, !PT ;  /* 0x00000011ff137210 */ /* 0x000fca00007fe4ff */
[----:B------:R0:W3:Y:S02]  /*1710*/  LDG.E.CONSTANT R26, desc[UR20][R18.64] ;  /* 0x00000014121a7981 */ /* 0x0000e4000c1e9900 */
[----:B0-----:R-:W-:-:S05]  /*1720*/  MOV R19, UR14 ;  /* 0x0000000e00137c02 */ /* 0x001fca0008000f00 */
[----:B------:R-:W-:-:S03]  /*1730*/  IMAD.WIDE R18, R19, 0x4, R12 ;  /* 0x0000000413127825 */ /* 0x000fc600078e020c */
[----:B------:R-:W-:Y:S02]  /*1740*/  IADD3 R12, P0, PT, R18, R27, RZ ;  /* 0x0000001b120c7210 */ /* 0x000fe40007f1e0ff */
[----:B------:R0:W4:Y:S02]  /*1750*/  LDG.E.CONSTANT R28, desc[UR20][R18.64] ;  /* 0x00000014121c7981 */ /* 0x000124000c1e9900 */
[----:B------:R-:W-:-:S06]  /*1760*/  IADD3.X R13, PT, PT, RZ, R19, RZ, P0, !PT ;  /* 0x00000013ff0d7210 */ /* 0x000fcc00007fe4ff */
[----:B------:R1:W5:Y:S01]  /*1770*/  LDG.E.CONSTANT R13, desc[UR20][R12.64] ;  /* 0x000000140c0d7981 */ /* 0x000362000c1e9900 */
[----:B--2---:R-:W-:-:S04]  /*1780*/  FFMA R29, R4, R16, R29 ;  /* 0x00000010041d7223 */ /* 0x004fc8000000001d */
[----:B---3--:R-:W-:-:S05]  /*1790*/  FFMA R26, R5, R26, R29 ;  /* 0x0000001a051a7223 */ /* 0x008fca000000001d */
[----:B------:R2:W-:Y:S02]  /*17a0*/  STG.E desc[UR20][R14.64], R26 ;  /* 0x0000001a0e007986 */ /* 0x0005e4000c101914 */
[----:B--2---:R-:W-:-:S04]  /*17b0*/  IMAD.WIDE R14, R23, 0x4, R18 ;  /* 0x00000004170e7825 */ /* 0x004fc800078e0212 */
[----:B0-----:R-:W-:Y:S01]  /*17c0*/  IMAD.WIDE R18, R21, 0x4, R18 ;  /* 0x0000000415127825 */ /* 0x001fe200078e0212 */
[----:B------:R-:W-:Y:S01]  /*17d0*/  IADD3 R16, P0, PT, R14, R27, RZ ;  /* 0x0000001b0e107210 */ /* 0x000fe20007f1e0ff */
[----:B------:R0:W2:Y:S03]  /*17e0*/  LDG.E.CONSTANT R29, desc[UR20][R14.64] ;  /* 0x000000140e1d7981 */ /* 0x0000a6000c1e9900 */
[----:B------:R-:W-:Y:S01]  /*17f0*/  IADD3.X R17, PT, PT, RZ, R15, RZ, P0, !PT ;  /* 0x0000000fff117210 */ /* 0x000fe200007fe4ff */
[----:B------:R-:W3:Y:S01]  /*1800*/  LDG.E.CONSTANT R26, desc[UR20][R18.64] ;  /* 0x00000014121a7981 */ /* 0x000ee2000c1e9900 */
[----:B-1----:R-:W-:Y:S01]  /*1810*/  IADD3 R12, P0, PT, R18, R27, RZ ;  /* 0x0000001b120c7210 */ /* 0x002fe20007f1e0ff */
[----:B-----5:R-:W-:Y:S02]  /*1820*/  FMUL R13, R6, R13 ;  /* 0x0000000d060d7220 */ /* 0x020fe40000400000 */
[----:B------:R-:W5:Y:S02]  /*1830*/  LDG.E.CONSTANT R16, desc[UR20][R16.64] ;  /* 0x0000001410107981 */ /* 0x000f64000c1e9900 */
[----:B----4-:R-:W-:Y:S01]  /*1840*/  FFMA R28, R7, R28, R13 ;  /* 0x0000001c071c7223 */ /* 0x010fe2000000000d */
[----:B------:R-:W-:Y:S01]  /*1850*/  IADD3.X R13, PT, PT, RZ, R19, RZ, P0, !PT ;  /* 0x00000013ff0d7210 */ /* 0x000fe200007fe4ff */
[----:B0-----:R-:W-:-:S04]  /*1860*/  IMAD.WIDE R14, R23, 0x4, R18 ;  /* 0x00000004170e7825 */ /* 0x001fc800078e0212 */
[----:B------:R0:W4:Y:S02]  /*1870*/  LDG.E.CONSTANT R18, desc[UR20][R12.64] ;  /* 0x000000140c127981 */ /* 0x000124000c1e9900 */
[----:B0-----:R-:W-:-:S04]  /*1880*/  IADD3 R12, P0, PT, R14, R27, RZ ;  /* 0x0000001b0e0c7210 */ /* 0x001fc80007f1e0ff */
[----:B------:R-:W-:Y:S02]  /*1890*/  IADD3.X R13, PT, PT, RZ, R15, RZ, P0, !PT ;  /* 0x0000000fff0d7210 */ /* 0x000fe400007fe4ff */
[----:B------:R-:W4:Y:S04]  /*18a0*/  LDG.E.CONSTANT R15, desc[UR20][R14.64] ;  /* 0x000000140e0f7981 */ /* 0x000f28000c1e9900 */
[----:B------:R0:W4:Y:S01]  /*18b0*/  LDG.E.CONSTANT R27, desc[UR20][R12.64] ;  /* 0x000000140c1b7981 */ /* 0x000122000c1e9900 */
[----:B------:R-:W-:-:S04]  /*18c0*/  UIADD3 UR4, UPT, UPT, UR4, 0x2, URZ ;  /* 0x0000000204047890 */ /* 0x000fc8000fffe0ff */
[----:B------:R-:W-:Y:S01]  /*18d0*/  UISETP.NE.AND UP0, UPT, UR4, URZ, UPT ;  /* 0x000000ff0400728c */ /* 0x000fe2000bf05270 */
[----:B------:R-:W-:Y:S02]  /*18e0*/  LEA R24, R3, R24, 0x1 ;  /* 0x0000001803187211 */ /* 0x000fe400078e08ff */
[----:B0-----:R-:W-:-:S04]  /*18f0*/  MOV R12, UR14 ;  /* 0x0000000e000c7c02 */ /* 0x001fc80008000f00 */
[----:B------:R-:W-:Y:S01]  /*1900*/  LEA R25, R12, R25, 0x1 ;  /* 0x000000190c197211 */ /* 0x000fe200078e08ff */
[----:B--2---:R-:W-:-:S04]  /*1910*/  FFMA R28, R8, R29, R28 ;  /* 0x0000001d081c7223 */ /* 0x004fc8000000001c */
[----:B-----5:R-:W-:Y:S01]  /*1920*/  FFMA R17, R9, R16, R28 ;  /* 0x0000001009117223 */ /* 0x020fe2000000001c */
[----:B------:R-:W-:-:S03]  /*1930*/  IADD3 R28, P0, PT, R22, UR13, RZ ;  /* 0x0000000d161c7c10 */ /* 0x000fc6000ff1e0ff */
[----:B---3--:R-:W-:Y:S01]  /*1940*/  FFMA R26, R10, R26, R17 ;  /* 0x0000001a0a1a7223 */ /* 0x008fe20000000011 */
[----:B------:R-:W-:-:S03]  /*1950*/  LEA.HI.X.SX32 R19, R22, UR16, 0x1, P0 ;  /* 0x0000001016137c11 */ /* 0x000fc600080f0eff */
[----:B----4-:R-:W-:Y:S01]  /*1960*/  FFMA R17, R11, R18, R26 ;  /* 0x000000120b117223 */ /* 0x010fe2000000001a */
[----:B------:R-:W-:-:S03]  /*1970*/  LEA R16, P0, R28, UR18, 0x2 ;  /* 0x000000121c107c11 */ /* 0x000fc6000f8010ff */
[----:B------:R-:W-:Y:S01]  /*1980*/  FFMA R18, R4, R15, R17 ;  /* 0x0000000f04127223 */ /* 0x000fe20000000011 */
[----:B------:R-:W-:-:S03]  /*1990*/  LEA.HI.X R17, R28, UR19, R19, 0x2, P0 ;  /* 0x000000131c117c11 */ /* 0x000fc600080f1413 */
[----:B------:R-:W-:-:S05]  /*19a0*/  FFMA R27, R5, R27, R18 ;  /* 0x0000001b051b7223 */ /* 0x000fca0000000012 */
[----:B------:R1:W-:Y:S01]  /*19b0*/  STG.E desc[UR20][R16.64], R27 ;  /* 0x0000001b10007986 */ /* 0x0003e2000c101914 */
[----:B------:R-:W-:Y:S01]  /*19c0*/  LEA R22, R3, R22, 0x1 ;  /* 0x0000001603167211 */ /* 0x000fe200078e08ff */
[----:B------:R-:W-:Y:S06]  /*19d0*/  BRA.U UP0, `(.L_x_16) ;  /* 0xfffffff900c87547 */ /* 0x000fec000b83ffff */
[----:B------:R-:W0:Y:S02]  /*19e0*/  LDCU UR4, c[0x0][0x384] ;  /* 0x00007080ff0477ac */ /* 0x000e240008000800 */
[----:B0-----:R-:W-:-:S12]  /*19f0*/  ULOP3.LUT UR4, UR4, 0x7ffffffe, URZ, 0xc0, !UPT ;  /* 0x7ffffffe04047892 */ /* 0x001fd8000f8ec0ff */
.L_x_15:
[----:B------:R-:W0:Y:S02]  /*1a00*/  LDCU UR12, c[0x0][0x384] ;  /* 0x00007080ff0c77ac */ /* 0x000e240008000800 */
[----:B0-----:R-:W-:-:S04]  /*1a10*/  ULOP3.LUT UR12, UR12, 0x1, URZ, 0xc0, !UPT ;  /* 0x000000010c0c7892 */ /* 0x001fc8000f8ec0ff */
[----:B------:R-:W-:-:S09]  /*1a20*/  UISETP.NE.U32.AND UP0, UPT, UR12, 0x1, UPT ;  /* 0x000000010c00788c */ /* 0x000fd2000bf05070 */
[----:B------:R-:W-:Y:S05]  /*1a30*/  BRA.U UP0, `(.L_x_14) ;  /* 0x0000000100a47547 */ /* 0x000fea000b800000 */
[----:B------:R-:W0:Y:S01]  /*1a40*/  FRND.FLOOR R13, R2 ;  /* 0x00000002000d7307 */ /* 0x000e220000205000 */
[----:B------:R-:W-:Y:S01]  /*1a50*/  MOV R15, UR4 ;  /* 0x00000004000f7c02 */ /* 0x000fe20008000f00 */
[----:B------:R-:W2:Y:S01]  /*1a60*/  LDCU.64 UR18, c[0x0][0x3c0] ;  /* 0x00007800ff1277ac */ /* 0x000ea20008000a00 */
[----:B-1----:R-:W-:-:S03]  /*1a70*/  MOV R17, 0x4 ;  /* 0x0000000400117802 */ /* 0x002fc60000000f00 */
[----:B------:R-:W-:-:S04]  /*1a80*/  IMAD R16, R15, UR14, R20 ;  /* 0x0000000e0f107c24 */ /* 0x000fc8000f8e0214 */
[----:B------:R-:W-:Y:S01]  /*1a90*/  IMAD.WIDE R16, R16, R17, UR8 ;  /* 0x0000000810107e25 */ /* 0x000fe2000f8e0211 */
[----:B0-----:R-:W-:-:S03]  /*1aa0*/  FSETP.GT.AND P0, PT, R2, R13, PT ;  /* 0x0000000d0200720b */ /* 0x001fc60003f04000 */
[----:B------:R-:W-:Y:S01]  /*1ab0*/  IMAD.WIDE R12, R23, 0x4, R16 ;  /* 0x00000004170c7825 */ /* 0x000fe200078e0210 */
[----:B------:R-:W3:Y:S01]  /*1ac0*/  LDG.E.CONSTANT R2, desc[UR20][R16.64] ;  /* 0x0000001410027981 */ /* 0x000ee2000c1e9900 */
[----:B------:R-:W-:-:S04]  /*1ad0*/  SEL R27, RZ, 0x4, !P0 ;  /* 0x00000004ff1b7807 */ /* 0x000fc80004000000 */
[----:B------:R-:W-:-:S04]  /*1ae0*/  IADD3 R18, P0, PT, R16, R27, RZ ;  /* 0x0000001b10127210 */ /* 0x000fc80007f1e0ff */
[----:B------:R-:W-:Y:S02]  /*1af0*/  IADD3.X R19, PT, PT, RZ, R17, RZ, P0, !PT ;  /* 0x00000011ff137210 */ /* 0x000fe400007fe4ff */
[----:B------:R-:W-:-:S03]  /*1b00*/  IADD3 R14, P0, PT, R12, R27, RZ ;  /* 0x0000001b0c0e7210 */ /* 0x000fc60007f1e0ff */
[----:B------:R0:W4:Y:S01]  /*1b10*/  LDG.E.CONSTANT R29, desc[UR20][R18.64] ;  /* 0x00000014121d7981 */ /* 0x000122000c1e9900 */
[----:B------:R-:W-:Y:S01]  /*1b20*/  IMAD.WIDE R20, R21, 0x4, R16 ;  /* 0x0000000415147825 */ /* 0x000fe200078e0210 */
[----:B------:R-:W-:Y:S02]  /*1b30*/  IADD3.X R15, PT, PT, RZ, R13, RZ, P0, !PT ;  /* 0x0000000dff0f7210 */ /* 0x000fe400007fe4ff */
[----:B------:R-:W5:Y:S01]  /*1b40*/  LDG.E.CONSTANT R13, desc[UR20][R12.64] ;  /* 0x000000140c0d7981 */ /* 0x000f62000c1e9900 */
[----:B------:R-:W-:-:S03]  /*1b50*/  IADD3 R22, P0, PT, R20, R27, RZ ;  /* 0x0000001b14167210 */ /* 0x000fc60007f1e0ff */
[----:B------:R-:W2:Y:S01]  /*1b60*/  LDG.E.CONSTANT R14, desc[UR20][R14.64] ;  /* 0x000000140e0e7981 */ /* 0x000ea2000c1e9900 */
[----:B------:R-:W-:Y:S01]  /*1b70*/  IMAD.WIDE R24, R23, 0x4, R20 ;  /* 0x0000000417187825 */ /* 0x000fe200078e0214 */
[----:B------:R-:W-:Y:S02]  /*1b80*/  IADD3.X R23, PT, PT, RZ, R21, RZ, P0, !PT ;  /* 0x00000015ff177210 */ /* 0x000fe400007fe4ff */
[----:B------:R-:W2:Y:S01]  /*1b90*/  LDG.E.CONSTANT R21, desc[UR20][R20.64] ;  /* 0x0000001414157981 */ /* 0x000ea2000c1e9900 */
[----:B0-----:R-:W-:-:S03]  /*1ba0*/  IADD3 R18, P0, PT, R24, R27, RZ ;  /* 0x0000001b18127210 */ /* 0x001fc60007f1e0ff */
[----:B------:R-:W2:Y:S01]  /*1bb0*/  LDG.E.CONSTANT R22, desc[UR20][R22.64] ;  /* 0x0000001416167981 */ /* 0x000ea2000c1e9900 */
[----:B------:R-:W-:-:S03]  /*1bc0*/  IADD3.X R19, PT, PT, RZ, R25, RZ, P0, !PT ;  /* 0x00000019ff137210 */ /* 0x000fc600007fe4ff */
[----:B------:R-:W2:Y:S04]  /*1bd0*/  LDG.E.CONSTANT R25, desc[UR20][R24.64] ;  /* 0x0000001418197981 */ /* 0x000ea8000c1e9900 */
[----:B------:R-:W2:Y:S01]  /*1be0*/  LDG.E.CONSTANT R18, desc[UR20][R18.64] ;  /* 0x0000001412127981 */ /* 0x000ea2000c1e9900 */
[----:B----4-:R-:W-:-:S04]  /*1bf0*/  FMUL R6, R6, R29 ;  /* 0x0000001d06067220 */ /* 0x010fc80000400000 */
[----:B---3--:R-:W-:-:S04]  /*1c00*/  FFMA R7, R7, R2, R6 ;  /* 0x0000000207077223 */ /* 0x008fc80000000006 */
[----:B-----5:R-:W-:Y:S01]  /*1c10*/  FFMA R8, R8, R13, R7 ;  /* 0x0000000d08087223 */ /* 0x020fe20000000007 */
[----:B------:R-:W-:-:S03]  /*1c20*/  IMAD R2, R3, UR4, R0 ;  /* 0x0000000403027c24 */ /* 0x000fc6000f8e0200 */
[----:B--2---:R-:W-:-:S04]  /*1c30*/  FFMA R9, R9, R14, R8 ;  /* 0x0000000e09097223 */ /* 0x004fc80000000008 */
[----:B------:R-:W-:Y:S01]  /*1c40*/  FFMA R10, R10, R21, R9 ;  /* 0x000000150a0a7223 */ /* 0x000fe20000000009 */
[----:B------:R-:W-:-:S03]  /*1c50*/  IADD3 R7, P0, PT, R2, UR13, RZ ;  /* 0x0000000d02077c10 */ /* 0x000fc6000ff1e0ff */
[----:B------:R-:W-:Y:S01]  /*1c60*/  FFMA R11, R11, R22, R10 ;  /* 0x000000160b0b7223 */ /* 0x000fe2000000000a */
[----:B------:R-:W-:Y:S02]  /*1c70*/  LEA.HI.X.SX32 R2, R2, UR16, 0x1, P0 ;  /* 0x0000001002027c11 */ /* 0x000fe400080f0eff */
[----:B------:R-:W-:Y:S01]  /*1c80*/  LEA R6, P0, R7, UR18, 0x2 ;  /* 0x0000001207067c11 */ /* 0x000fe2000f8010ff */
[----:B------:R-:W-:-:S03]  /*1c90*/  FFMA R4, R4, R25, R11 ;  /* 0x0000001904047223 */ /* 0x000fc6000000000b */
[----:B------:R-:W-:Y:S01]  /*1ca0*/  LEA.HI.X R7, R7, UR19, R2, 0x2, P0 ;  /* 0x0000001307077c11 */ /* 0x000fe200080f1402 */
[----:B------:R-:W-:-:S05]  /*1cb0*/  FFMA R5, R5, R18, R4 ;  /* 0x0000001205057223 */ /* 0x000fca0000000004 */
[----:B------:R0:W-:Y:S03]  /*1cc0*/  STG.E desc[UR20][R6.64], R5 ;  /* 0x0000000506007986 */ /* 0x0001e6000c101914 */
.L_x_14:
[----:B------:R-:W-:Y:S05]  /*1cd0*/  BSYNC.RECONVERGENT B0 ;  /* 0x0000000000007941 */ /* 0x000fea0003800200 */
.L_x_13:
[----:B------:R-:W-:-:S04]  /*1ce0*/  IADD3 R0, PT, PT, R0, UR23, RZ ;  /* 0x0000001700007c10 */ /* 0x000fc8000fffe0ff */
[----:B------:R-:W-:-:S13]  /*1cf0*/  ISETP.GE.AND P0, PT, R0, R3, PT ;  /* 0x000000030000720c */ /* 0x000fda0003f06270 */
[----:B------:R-:W-:Y:S05]  /*1d00*/  @!P0 BRA `(.L_x_7) ;  /* 0xfffffff000f88947 */ /* 0x000fea000383ffff */
[----:B------:R-:W-:Y:S05]  /*1d10*/  EXIT ;  /* 0x000000000000794d */ /* 0x000fea0003800000 */
.L_x_6:
[----:B------:R-:W1:Y:S02]  /*1d20*/  LDCU.U8 UR4, c[0x0][0x398] ;  /* 0x00007300ff0477ac */ /* 0x000e640008000000 */
[----:B-1----:R-:W-:-:S06]  /*1d30*/  UPRMT UR4, UR4, 0x8880, URZ ;  /* 0x0000888004047896 */ /* 0x002fcc00080000ff */
[----:B------:R-:W-:-:S13]  /*1d40*/  ISETP.NE.AND P0, PT, RZ, UR4, PT ;  /* 0x00000004ff007c0c */ /* 0x000fda000bf05270 */
[----:B0-----:R-:W-:Y:S05]  /*1d50*/  @!P0 EXIT ;  /* 0x000000000000894d */ /* 0x001fea0003800000 */
[----:B------:R-:W0:Y:S01]  /*1d60*/  LDC R17, c[0x0][0x394] ;  /* 0x0000e500ff117b82 */ /* 0x000e220000000800 */
[----:B------:R-:W-:Y:S01]  /*1d70*/  I2FP.F32.S32 R16, UR16 ;  /* 0x0000001000107c45 */ /* 0x000fe20008201400 */
[----:B------:R-:W1:Y:S01]  /*1d80*/  LDCU UR4, c[0x0][0x38c] ;  /* 0x00007180ff0477ac */ /* 0x000e620008000800 */
[----:B------:R-:W2:Y:S05]  /*1d90*/  LDCU UR8, c[0x0][0x38c] ;  /* 0x00007180ff0877ac */ /* 0x000eaa0008000800 */
.L_x_19:
[----:B--2---:R-:W-:Y:S01]  /*1da0*/  HFMA2 R3, -RZ, RZ, 0, 2.384185791015625e-07 ;  /* 0x00000004ff037431 */ /* 0x004fe200000001ff */
[----:B------:R-:W3:Y:S04]  /*1db0*/  LDC.64 R8, c[0x0][0x390] ;  /* 0x0000e400ff087b82 */ /* 0x000ee80000000a00 */
[----:B------:R-:W-:-:S05]  /*1dc0*/  IMAD.WIDE.U32 R2, R0, R3, UR6 ;  /* 0x0000000600027e25 */ /* 0x000fca000f8e0003 */
[----:B------:R-:W4:Y:S01]  /*1dd0*/  LDG.E.CONSTANT R27, desc[UR20][R2.64] ;  /* 0x00000014021b7981 */ /* 0x000f22000c1e9900 */
[----:B0-----:R-:W-:-:S04]  /*1de0*/  IMAD.WIDE R18, R17, 0x4, R2 ;  /* 0x0000000411127825 */ /* 0x001fc800078e0202 */
[----:B------:R-:W-:Y:S02]  /*1df0*/  IMAD.WIDE R4, R17, 0x4, R18 ;  /* 0x0000000411047825 */ /* 0x000fe400078e0212 */
[----:B------:R-:W5:Y:S04]  /*1e00*/  LDG.E.CONSTANT R18, desc[UR20][R18.64] ;  /* 0x0000001412127981 */ /* 0x000f68000c1e9900 */
[----:B------:R-:W5:Y:S01]  /*1e10*/  LDG.E.CONSTANT R25, desc[UR20][R4.64] ;  /* 0x0000001404197981 */ /* 0x000f62000c1e9900 */
[----:B--2---:R-:W-:Y:S02]  /*1e20*/  I2FP.F32.S32 R7, UR8 ;  /* 0x0000000800077c45 */ /* 0x004fe40008201400 */
[----:B---3--:R-:W-:Y:S01]  /*1e30*/  I2FP.F32.S32 R8, R8 ;  /* 0x0000000800087245 */ /* 0x008fe20000201400 */
[----:B------:R-:W-:Y:S01]  /*1e40*/  BSSY.RECONVERGENT B0, `(.L_x_17) ;  /* 0x0000056000007945 */ /* 0x000fe20003800200 */
[----:B----4-:R-:W-:-:S04]  /*1e50*/  FSETP.GE.AND P0, PT, R27, R16, PT ;  /* 0x000000101b00720b */ /* 0x010fc80003f06000 */
[----:B------:R-:W-:Y:S02]  /*1e60*/  FSETP.LT.OR P0, PT, R27, RZ, P0 ;  /* 0x000000ff1b00720b */ /* 0x000fe40000701400 */
[C---:B-----5:R-:W-:Y:S02]  /*1e70*/  FSETP.GE.AND P2, PT, R18.reuse, R7, PT ;  /* 0x000000071200720b */ /* 0x060fe40003f46000 */
[C---:B------:R-:W-:Y:S02]  /*1e80*/  FSETP.GE.AND P1, PT, R25.reuse, R8, PT ;  /* 0x000000081900720b */ /* 0x040fe40003f26000 */
[----:B------:R-:W-:Y:S02]  /*1e90*/  FSETP.LT.OR P2, PT, R18, RZ, P2 ;  /* 0x000000ff1200720b */ /* 0x000fe40001741400 */
[----:B------:R-:W-:-:S04]  /*1ea0*/  FSETP.LT.OR P1, PT, R25, RZ, P1 ;  /* 0x000000ff1900720b */ /* 0x000fc80000f21400 */
[----:B------:R-:W-:-:S13]  /*1eb0*/  PLOP3.LUT P0, PT, P1, P0, P2, 0xfe, 0x0 ;  /* 0x000000000000781c */ /* 0x000fda0000f01f26 */
[----:B------:R-:W-:Y:S05]  /*1ec0*/  @P0 BRA `(.L_x_18) ;  /* 0x0000000400340947 */ /* 0x000fea0003800000 */
[----:B------:R-:W0:Y:S01]  /*1ed0*/  LDC.64 R2, c[0x0][0x3b0] ;  /* 0x0000ec00ff027b82 */ /* 0x000e220000000a00 */
[----:B------:R-:W2:Y:S01]  /*1ee0*/  FRND.FLOOR R12, R27 ;  /* 0x0000001b000c7307 */ /* 0x000ea20000205000 */
[----:B------:R-:W-:Y:S01]  /*1ef0*/  MOV R5, 0x4 ;  /* 0x0000000400057802 */ /* 0x000fe20000000f00 */
[----:B------:R-:W-:-:S04]  /*1f00*/  IMAD R9, R9, UR22, RZ ;  /* 0x0000001609097c24 */ /* 0x000fc8000f8e02ff */
[----:B------:R-:W-:Y:S01]  /*1f10*/  IMAD.WIDE.U32 R4, R0, R5, UR10 ;  /* 0x0000000a00047e25 */ /* 0x000fe2000f8e0005 */
[----:B------:R-:W-:Y:S01]  /*1f20*/  SHF.L.U32 R9, R9, 0x3, RZ ;  /* 0x0000000309097819 */ /* 0x000fe200000006ff */
[----:B------:R-:W3:Y:S01]  /*1f30*/  FRND.FLOOR R19, R18 ;  /* 0x0000001200137307 */ /* 0x000ee20000205000 */
[----:B------:R-:W4:Y:S01]  /*1f40*/  LDC R24, c[0x0][0x390] ;  /* 0x0000e400ff187b82 */ /* 0x000f220000000800 */
[----:B------:R-:W-:-:S04]  /*1f50*/  IMAD.WIDE R10, R17, 0x4, R4 ;  /* 0x00000004110a7825 */ /* 0x000fc800078e0204 */
[C---:B--2---:R-:W-:Y:S02]  /*1f60*/  FADD R20, R27.reuse, -R12 ;  /* 0x8000000c1b147221 */ /* 0x044fe40000000000 */
[----:B------:R-:W2:Y:S01]  /*1f70*/  FRND.FLOOR R6, R25 ;  /* 0x0000001900067307 */ /* 0x000ea20000205000 */
[----:B------:R-:W-:Y:S01]  /*1f80*/  FSETP.GT.AND P0, PT, R27, R12, PT ;  /* 0x0000000c1b00720b */ /* 0x000fe20003f04000 */
[----:B------:R-:W-:-:S04]  /*1f90*/  IMAD.WIDE R14, R17, 0x4, R10 ;  /* 0x00000004110e7825 */ /* 0x000fc800078e020a */
[----:B------:R-:W-:Y:S01]  /*1fa0*/  FADD R26, -R20, 1 ;  /* 0x3f800000141a7421 */ /* 0x000fe20000000100 */
[C---:B---3--:R-:W-:Y:S01]  /*1fb0*/  FADD R21, R18.reuse, -R19 ;  /* 0x8000001312157221 */ /* 0x048fe20000000000 */
[----:B0-----:R-:W-:Y:S01]  /*1fc0*/  IMAD.WIDE R2, R9, 0x4, R2 ;  /* 0x0000000409027825 */ /* 0x001fe200078e0202 */
[----:B------:R0:W-:Y:S01]  /*1fd0*/  F2I.FLOOR.NTZ R12, R27 ;  /* 0x0000001b000c7305 */ /* 0x0001e20000207100 */
[----:B------:R-:W-:Y:S02]  /*1fe0*/  FSETP.GT.AND P1, PT, R18, R19, PT ;  /* 0x000000131200720b */ /* 0x000fe40003f24000 */
[----:B------:R-:W-:Y:S01]  /*1ff0*/  FADD R7, -R21, 1 ;  /* 0x3f80000015077421 */ /* 0x000fe20000000100 */
[----:B------:R-:W-:-:S04]  /*2000*/  IMAD.WIDE.U32 R2, R0, 0x4, R2 ;  /* 0x0000000400027825 */ /* 0x000fc800078e0002 */
[----:B--2---:R-:W-:Y:S01]  /*2010*/  FADD R22, R25, -R6 ;  /* 0x8000000619167221 */ /* 0x004fe20000000000 */
[-C--:B------:R-:W-:Y:S01]  /*2020*/  FMUL R8, R26, R7.reuse ;  /* 0x000000071a087220 */ /* 0x080fe20000400000 */
[----:B------:R2:W1:Y:S01]  /*2030*/  F2I.FLOOR.NTZ R13, R18 ;  /* 0x00000012000d7305 */ /* 0x0004620000207100 */
[----:B------:R-:W-:Y:S01]  /*2040*/  FMUL R26, R21, R26 ;  /* 0x0000001a151a7220 */ /* 0x000fe20000400000 */
[C---:B------:R-:W-:Y:S01]  /*2050*/  FADD R23, -R22.reuse, 1 ;  /* 0x3f80000016177421 */ /* 0x040fe20000000100 */
[C---:B------:R-:W-:Y:S01]  /*2060*/  FMUL R28, R22.reuse, R8 ;  /* 0x00000008161c7220 */ /* 0x040fe20000400000 */
[----:B------:R-:W-:Y:S02]  /*2070*/  FSETP.GT.AND P2, PT, R25, R6, PT ;  /* 0x000000061900720b */ /* 0x000fe40003f44000 */
[C---:B------:R-:W-:Y:S01]  /*2080*/  FMUL R29, R23.reuse, R8 ;  /* 0x00000008171d7220 */ /* 0x040fe20000400000 */
[-C--:B0-----:R-:W-:Y:S01]  /*2090*/  FMUL R27, R23, R26.reuse ;  /* 0x0000001a171b7220 */ /* 0x081fe20000400000 */
[C---:B------:R-:W-:Y:S01]  /*20a0*/  IMAD.WIDE R8, R17.reuse, 0x4, R14 ;  /* 0x0000000411087825 */ /* 0x040fe200078e020e */
[----:B------:R-:W4:Y:S01]  /*20b0*/  F2I.FLOOR.NTZ R25, R25 ;  /* 0x0000001900197305 */ /* 0x000f220000207100 */
[----:B--2---:R-:W-:Y:S01]  /*20c0*/  SEL R18, RZ, UR5, !P0 ;  /* 0x00000005ff127c07 */ /* 0x004fe2000c000000 */
[----:B------:R0:W-:Y:S04]  /*20d0*/  STG.E desc[UR20][R4.64], R29 ;  /* 0x0000001d04007986 */ /* 0x0001e8000c101914 */
[----:B------:R2:W-:Y:S04]  /*20e0*/  STG.E desc[UR20][R10.64], R28 ;  /* 0x0000001c0a007986 */ /* 0x0005e8000c101914 */
[----:B------:R3:W-:Y:S01]  /*20f0*/  STG.E desc[UR20][R14.64], R27 ;  /* 0x0000001b0e007986 */ /* 0x0007e2000c101914 */
[----:B0-----:R-:W-:Y:S01]  /*2100*/  FMUL R29, R22, R26 ;  /* 0x0000001a161d7220 */ /* 0x001fe20000400000 */
[----:B------:R-:W-:Y:S01]  /*2110*/  FMUL R26, R20, R7 ;  /* 0x00000007141a7220 */ /* 0x000fe20000400000 */
[----:B------:R-:W-:-:S03]  /*2120*/  IMAD.WIDE R6, R17, 0x4, R2 ;  /* 0x0000000411067825 */ /* 0x000fc600078e0202 */
[----:B------:R1:W-:Y:S01]  /*2130*/  STG.E desc[UR20][R8.64], R29 ;  /* 0x0000001d08007986 */ /* 0x0003e2000c101914 */
[----:B------:R-:W-:-:S04]  /*2140*/  IMAD.WIDE R4, R17, 0x4, R8 ;  /* 0x0000000411047825 */ /* 0x000fc800078e0208 */
[-C--:B--2---:R-:W-:Y:S01]  /*2150*/  FMUL R28, R23, R26.reuse ;  /* 0x0000001a171c7220 */ /* 0x084fe20000400000 */
[----:B---3--:R-:W-:Y:S01]  /*2160*/  FMUL R27, R20, R21 ;  /* 0x00000015141b7220 */ /* 0x008fe20000400000 */
[----:B------:R-:W-:Y:S01]  /*2170*/  FMUL R26, R22, R26 ;  /* 0x0000001a161a7220 */ /* 0x000fe20000400000 */
[----:B------:R-:W-:Y:S02]  /*2180*/  IMAD.WIDE R10, R17, 0x4, R4 ;  /* 0x00000004110a7825 */ /* 0x000fe400078e0204 */
[----:B------:R0:W-:Y:S02]  /*2190*/  STG.E desc[UR20][R4.64], R28 ;  /* 0x0000001c04007986 */ /* 0x0001e4000c101914 */
[----:B-1----:R-:W-:Y:S02]  /*21a0*/  IMAD R8, R12, UR4, R13 ;  /* 0x000000040c087c24 */ /* 0x002fe4000f8e020d */
[----:B------:R-:W-:Y:S01]  /*21b0*/  FMUL R29, R23, R27 ;  /* 0x0000001b171d7220 */ /* 0x000fe20000400000 */
[C---:B------:R-:W-:Y:S01]  /*21c0*/  IMAD.WIDE R12, R17.reuse, 0x4, R6 ;  /* 0x00000004110c7825 */ /* 0x040fe200078e0206 */
[----:B------:R-:W-:Y:S03]  /*21d0*/  STG.E desc[UR20][R10.64], R26 ;  /* 0x0000001a0a007986 */ /* 0x000fe6000c101914 */
[----:B------:R-:W-:-:S04]  /*21e0*/  IMAD.WIDE R14, R17, 0x4, R10 ;  /* 0x00000004110e7825 */ /* 0x000fc800078e020a */
[----:B0-----:R-:W-:Y:S01]  /*21f0*/  FMUL R28, R22, R27 ;  /* 0x0000001b161c7220 */ /* 0x001fe20000400000 */
[C---:B------:R-:W-:Y:S01]  /*2200*/  IMAD.WIDE R20, R17.reuse, 0x4, R12 ;  /* 0x0000000411147825 */ /* 0x040fe200078e020c */
[----:B------:R0:W-:Y:S03]  /*2210*/  STG.E desc[UR20][R14.64], R29 ;  /* 0x0000001d0e007986 */ /* 0x0001e6000c101914 */
[----:B----4-:R-:W-:Y:S01]  /*2220*/  IMAD R25, R8, R24, R25 ;  /* 0x0000001808197224 */ /* 0x010fe200078e0219 */
[----:B------:R-:W-:Y:S01]  /*2230*/  SEL R24, R24, RZ, P1 ;  /* 0x000000ff18187207 */ /* 0x000fe20000800000 */
[----:B------:R-:W-:-:S03]  /*2240*/  IMAD.WIDE R22, R17, 0x4, R20 ;  /* 0x0000000411167825 */ /* 0x000fc600078e0214 */
[----:B------:R-:W-:Y:S01]  /*2250*/  IADD3 R27, PT, PT, R25, 0x1, RZ ;  /* 0x00000001191b7810 */ /* 0x000fe20007ffe0ff */
[----:B------:R-:W-:Y:S01]  /*2260*/  IMAD.WIDE R8, R17, 0x4, R14 ;  /* 0x0000000411087825 */ /* 0x000fe200078e020e */
[C---:B------:R-:W-:Y:S02]  /*2270*/  @!P2 IADD3 R27, PT, PT, R25.reuse, RZ, RZ ;  /* 0x000000ff191ba210 */ /* 0x040fe40007ffe0ff */
[----:B------:R-:W-:Y:S01]  /*2280*/  IADD3 R19, PT, PT, R25, R24, RZ ;  /* 0x0000001819137210 */ /* 0x000fe20007ffe0ff */
[----:B------:R-:W-:Y:S01]  /*2290*/  IMAD.WIDE R4, R17, 0x4, R22 ;  /* 0x0000000411047825 */ /* 0x000fe200078e0216 */
[-C--:B0-----:R-:W-:Y:S01]  /*22a0*/  IADD3 R29, PT, PT, R18, R27.reuse, RZ ;  /* 0x0000001b121d7210 */ /* 0x081fe20007ffe0ff */
[----:B------:R0:W-:Y:S01]  /*22b0*/  STG.E desc[UR20][R8.64], R28 ;  /* 0x0000001c08007986 */ /* 0x0001e2000c101914 */
[----:B------:R-:W-:Y:S02]  /*22c0*/  IADD3 R15, PT, PT, R24, R27, RZ ;  /* 0x0000001b180f7210 */ /* 0x000fe40007ffe0ff */
[-C--:B------:R-:W-:Y:S01]  /*22d0*/  IADD3 R26, PT, PT, R25, R18.reuse, RZ ;  /* 0x00000012191a7210 */ /* 0x080fe20007ffe0ff */
[----:B------:R-:W-:Y:S01]  /*22e0*/  IMAD.WIDE R10, R17, 0x4, R4 ;  /* 0x00000004110a7825 */ /* 0x000fe200078e0204 */
[----:B------:R2:W-:Y:S01]  /*22f0*/  STG.E desc[UR20][R2.64], R25 ;  /* 0x0000001902007986 */ /* 0x0005e2000c101914 */
[----:B------:R-:W-:-:S02]  /*2300*/  IADD3 R18, PT, PT, R19, R18, RZ ;  /* 0x0000001213127210 */ /* 0x000fc40007ffe0ff */
[----:B------:R-:W-:Y:S01]  /*2310*/  IADD3 R24, PT, PT, R24, R29, RZ ;  /* 0x0000001d18187210 */ /* 0x000fe20007ffe0ff */
[----:B------:R2:W-:Y:S01]  /*2320*/  STG.E desc[UR20][R6.64], R27 ;  /* 0x0000001b06007986 */ /* 0x0005e2000c101914 */
[----:B0-----:R-:W-:-:S03]  /*2330*/  IMAD.WIDE R8, R17, 0x4, R10 ;  /* 0x0000000411087825 */ /* 0x001fc600078e020a */
[----:B------:R2:W-:Y:S04]  /*2340*/  STG.E desc[UR20][R12.64], R19 ;  /* 0x000000130c007986 */ /* 0x0005e8000c101914 */
[----:B------:R2:W-:Y:S04]  /*2350*/  STG.E desc[UR20][R20.64], R15 ;  /* 0x0000000f14007986 */ /* 0x0005e8000c101914 */
[----:B------:R2:W-:Y:S04]  /*2360*/  STG.E desc[UR20][R22.64], R26 ;  /* 0x0000001a16007986 */ /* 0x0005e8000c101914 */
[----:B------:R2:W-:Y:S04]  /*2370*/  STG.E desc[UR20][R4.64], R29 ;  /* 0x0000001d04007986 */ /* 0x0005e8000c101914 */
[----:B------:R2:W-:Y:S04]  /*2380*/  STG.E desc[UR20][R10.64], R18 ;  /* 0x000000120a007986 */ /* 0x0005e8000c101914 */
[----:B------:R2:W-:Y:S02]  /*2390*/  STG.E desc[UR20][R8.64], R24 ;  /* 0x0000001808007986 */ /* 0x0005e4000c101914 */
.L_x_18:
[----:B-1----:R-:W-:Y:S05]  /*23a0*/  BSYNC.RECONVERGENT B0 ;  /* 0x0000000000007941 */ /* 0x002fea0003800200 */
.L_x_17:
[----:B------:R-:W-:-:S04]  /*23b0*/  IADD3 R0, PT, PT, R0, UR23, RZ ;  /* 0x0000001700007c10 */ /* 0x000fc8000fffe0ff */
[----:B------:R-:W-:-:S13]  /*23c0*/  ISETP.GE.AND P0, PT, R0, R17, PT ;  /* 0x000000110000720c */ /* 0x000fda0003f06270 */
[----:B------:R-:W-:Y:S05]  /*23d0*/  @!P0 BRA `(.L_x_19) ;  /* 0xfffffff800708947 */ /* 0x000fea000383ffff */
[----:B------:R-:W-:Y:S05]  /*23e0*/  EXIT ;  /* 0x000000000000794d */ /* 0x000fea0003800000 */
.L_x_20:
        /* <DEDUP_REMOVED lines=9> */
.L_x_22:


//--------------------- .nv.shared.reserved.0     --------------------------
	.section	.nv.shared.reserved.0,"aw",@nobits
	.weak		__nv_reservedSMEM_offset_0_alias
	.size		__nv_reservedSMEM_offset_0_alias, 0, 64
	.other		__nv_reservedSMEM_offset_0_alias,@"STO_CUDA_RESERVED_SHARED STV_DEFAULT"
__nv_reservedSMEM_offset_0_alias:
	.zero		0
	.zero		64


//--------------------- .nv.constant0._Z32trilinear_devoxelize_grad_kerneliiiiPKiPKfS2_Pf --------------------------
	.section	.nv.constant0._Z32trilinear_devoxelize_grad_kerneliiiiPKiPKfS2_Pf,"a",@progbits
	.sectionflags	@""
	.align	4
.nv.constant0._Z32trilinear_devoxelize_grad_kerneliiiiPKiPKfS2_Pf:
	.zero		944


//--------------------- .nv.constant0._Z27trilinear_devoxelize_kerneliiiiiibPKfS0_PiPfS2_ --------------------------
	.section	.nv.constant0._Z27trilinear_devoxelize_kerneliiiiiibPKfS0_PiPfS2_,"a",@progbits
	.sectionflags	@""
	.align	4
.nv.constant0._Z27trilinear_devoxelize_kerneliiiiiibPKfS0_PiPfS2_:
	.zero		968


//--------------------- SYMBOLS --------------------------

	.type		.nv.reservedSmem.offset0,@object
	.size		.nv.reservedSmem.offset0,0x4
